// auto-generated by cutlass_sweep.gemm — config: {"arch": "sm_90", "cluster_m": 1, "cluster_n": 1, "dtype": "fp32", "dtype_b": "fp32", "layout": "nt", "stages": 7, "tile_k": 128, "tile_m": 128, "tile_n": 128}
#include "cutlass/cutlass.h"
#include "cutlass/gemm/collective/collective_builder.hpp"
#include "cutlass/gemm/device/gemm_universal_adapter.h"
#include "cutlass/gemm/kernel/gemm_universal.hpp"
#include "cutlass/epilogue/collective/collective_builder.hpp"

using ElemA = float;
using ElemB = float;
using ElemCD = float;
using Acc  = float;
using TileShape    = cute::Shape<cute::_128, cute::_128, cute::_128>;
using ClusterShape = cute::Shape<cute::_1, cute::_1, cute::_1>;

using CollectiveEpilogue = typename cutlass::epilogue::collective::CollectiveBuilder<
    cutlass::arch::Sm90, cutlass::arch::OpClassTensorOp,
    TileShape, ClusterShape,
    cutlass::epilogue::collective::EpilogueTileAuto,
    Acc, Acc,
    ElemCD, cutlass::layout::RowMajor, 128 / cutlass::sizeof_bits<ElemCD>::value,
    ElemCD, cutlass::layout::RowMajor, 128 / cutlass::sizeof_bits<ElemCD>::value,
    cutlass::epilogue::collective::EpilogueScheduleAuto
  >::CollectiveOp;

using CollectiveMainloop = typename cutlass::gemm::collective::CollectiveBuilder<
    cutlass::arch::Sm90, cutlass::arch::OpClassTensorOp,
    ElemA, cutlass::layout::RowMajor, 128 / cutlass::sizeof_bits<ElemA>::value,
    ElemB, cutlass::layout::ColumnMajor, 128 / cutlass::sizeof_bits<ElemB>::value,
    Acc,
    TileShape, ClusterShape,
    cutlass::gemm::collective::StageCount<7>,
    cutlass::gemm::collective::KernelScheduleAuto
  >::CollectiveOp;

using GemmKernel = cutlass::gemm::kernel::GemmUniversal<
    cute::Shape<int,int,int,int>,
    CollectiveMainloop,
    CollectiveEpilogue
>;
using Gemm = cutlass::gemm::device::GemmUniversalAdapter<GemmKernel>;

// Force the device kernel symbol into the cubin without needing a host main.
auto* _anchor = &cutlass::device_kernel<GemmKernel>;


// ===== COMPILED SASS (sm_90a) =====

	.target	sm_90a

	.elftype	@"ET_EXEC"


//--------------------- .note.nv.tkinfo           --------------------------
	.section	.note.nv.tkinfo,"",@"SHT_NOTE"
	.sectionflags	@"SHF_NOTE_NV_TKINFO"
	.tkinfo
        /*0018*/ 	.word	0x00000002
        /*0030*/ 	.string	""
        /*0030*/ 	.string	"ptxas"
        /*0030*/ 	.string	"Cuda compilation tools, release 13.0, V13.0.88"
        /*0030*/ 	.string	"Build cuda_13.0.r13.0/compiler.36424714_0"
        /*0030*/ 	.string	"-arch sm_90a -m 64 "



//--------------------- .note.nv.cuinfo           --------------------------
	.section	.note.nv.cuinfo,"",@"SHT_NOTE"
	.sectionflags	@"SHF_NOTE_NV_CUINFO"
        /*0018*/ 	.short	0x0002
        /*001a*/ 	.short	0x005a
        /*001c*/ 	.short	0x0082
	.zero		2


//--------------------- .nv.info                  --------------------------
	.section	.nv.info,"",@"SHT_CUDA_INFO"
	.align	4


	//----- nvinfo : EIATTR_REGCOUNT
	.align		4
        /*0000*/ 	.byte	0x04, 0x2f
        /*0002*/ 	.short	(.L_15 - .L_14)
	.align		4
.L_14:
        /*0004*/ 	.word	index@(_ZN7cutlass13device_kernelINS_4gemm6kernel13GemmUniversalIN4cute5tupleIJiiiiEEENS1_10collective13CollectiveMmaINS1_34MainloopSm90TmaGmmaWarpSpecializedILi7ENS5_IJNS4_1CILi1EEESB_SB_EEENS1_35KernelTmaWarpSpecializedCooperativeEEENS5_IJNSA_ILi128EEESF_SF_EEEfNS5_IJlSB_lEEEfSH_NS4_8TiledMMAINS4_8MMA_AtomIJNS4_4SM904GMMA30MMA_64x128x8_F32TF32TF32_SS_TNILNSL_7ScaleInE1ELSN_1EEEEEENS4_6LayoutINS5_IJNSA_ILi2EEESB_SB_EEENS5_IJSB_NSA_ILi0EEEST_EEEEENS5_IJNS4_10UnderscoreESW_SW_EEEEENS4_13SM90_TMA_LOADENS4_14ComposedLayoutINS4_7SwizzleILi3ELi4ELi3EEENS4_18smem_ptr_flag_bitsILi32EEENSQ_INS5_IJNSA_ILi8EEENSA_ILi32EEEEEENS5_IJS16_SB_EEEEEEEvNS4_8identityESZ_S1A_vS1B_EENS_8epilogue10collective6detail29Sm90TmaWarpSpecializedAdapterINS1E_15DefaultEpilogueIfSH_SH_NS1D_6thread17LinearCombinationIfLi1EffLNS1I_9ScaleType4KindE0ELNS_15FloatRoundStyleE2EfEENS1_15EpilogueDefaultEEEEEvvEEEEvNT_6ParamsE)
        /*0008*/ 	.word	0x000000a8


	//----- nvinfo : EIATTR_FRAME_SIZE
	.align		4
.L_15:
        /*000c*/ 	.byte	0x04, 0x11
        /*000e*/ 	.short	(.L_17 - .L_16)
	.align		4
.L_16:
        /*0010*/ 	.word	index@(_ZN7cutlass13device_kernelINS_4gemm6kernel13GemmUniversalIN4cute5tupleIJiiiiEEENS1_10collective13CollectiveMmaINS1_34MainloopSm90TmaGmmaWarpSpecializedILi7ENS5_IJNS4_1CILi1EEESB_SB_EEENS1_35KernelTmaWarpSpecializedCooperativeEEENS5_IJNSA_ILi128EEESF_SF_EEEfNS5_IJlSB_lEEEfSH_NS4_8TiledMMAINS4_8MMA_AtomIJNS4_4SM904GMMA30MMA_64x128x8_F32TF32TF32_SS_TNILNSL_7ScaleInE1ELSN_1EEEEEENS4_6LayoutINS5_IJNSA_ILi2EEESB_SB_EEENS5_IJSB_NSA_ILi0EEEST_EEEEENS5_IJNS4_10UnderscoreESW_SW_EEEEENS4_13SM90_TMA_LOADENS4_14ComposedLayoutINS4_7SwizzleILi3ELi4ELi3EEENS4_18smem_ptr_flag_bitsILi32EEENSQ_INS5_IJNSA_ILi8EEENSA_ILi32EEEEEENS5_IJS16_SB_EEEEEEEvNS4_8identityESZ_S1A_vS1B_EENS_8epilogue10collective6detail29Sm90TmaWarpSpecializedAdapterINS1E_15DefaultEpilogueIfSH_SH_NS1D_6thread17LinearCombinationIfLi1EffLNS1I_9ScaleType4KindE0ELNS_15FloatRoundStyleE2EfEENS1_15EpilogueDefaultEEEEEvvEEEEvNT_6ParamsE)
        /*0014*/ 	.word	0x00000000


	//----- nvinfo : EIATTR_MIN_STACK_SIZE
	.align		4
.L_17:
        /*0018*/ 	.byte	0x04, 0x12
        /*001a*/ 	.short	(.L_19 - .L_18)
	.align		4
.L_18:
        /*001c*/ 	.word	index@(_ZN7cutlass13device_kernelINS_4gemm6kernel13GemmUniversalIN4cute5tupleIJiiiiEEENS1_10collective13CollectiveMmaINS1_34MainloopSm90TmaGmmaWarpSpecializedILi7ENS5_IJNS4_1CILi1EEESB_SB_EEENS1_35KernelTmaWarpSpecializedCooperativeEEENS5_IJNSA_ILi128EEESF_SF_EEEfNS5_IJlSB_lEEEfSH_NS4_8TiledMMAINS4_8MMA_AtomIJNS4_4SM904GMMA30MMA_64x128x8_F32TF32TF32_SS_TNILNSL_7ScaleInE1ELSN_1EEEEEENS4_6LayoutINS5_IJNSA_ILi2EEESB_SB_EEENS5_IJSB_NSA_ILi0EEEST_EEEEENS5_IJNS4_10UnderscoreESW_SW_EEEEENS4_13SM90_TMA_LOADENS4_14ComposedLayoutINS4_7SwizzleILi3ELi4ELi3EEENS4_18smem_ptr_flag_bitsILi32EEENSQ_INS5_IJNSA_ILi8EEENSA_ILi32EEEEEENS5_IJS16_SB_EEEEEEEvNS4_8identityESZ_S1A_vS1B_EENS_8epilogue10collective6detail29Sm90TmaWarpSpecializedAdapterINS1E_15DefaultEpilogueIfSH_SH_NS1D_6thread17LinearCombinationIfLi1EffLNS1I_9ScaleType4KindE0ELNS_15FloatRoundStyleE2EfEENS1_15EpilogueDefaultEEEEEvvEEEEvNT_6ParamsE)
        /*0020*/ 	.word	0x00000000
.L_19:


//--------------------- .nv.compat                --------------------------
	.section	.nv.compat,"",@"SHT_CUDA_COMPAT_INFO"
	.align	4
        /*0000*/ 	.byte	0x02, 0x09, 0x01, 0x00, 0x02, 0x02, 0x04, 0x00, 0x02, 0x05, 0x05, 0x00, 0x03, 0x07, 0x01, 0x01
        /*0010*/ 	.byte	0x02, 0x03, 0x01, 0x00, 0x02, 0x06, 0x01, 0x00, 0x04, 0x0b, 0x08, 0x00, 0x00, 0x00, 0x00, 0x00
        /*0020*/ 	.byte	0x00, 0x00, 0x00, 0x00


//--------------------- .nv.info._ZN7cutlass13device_kernelINS_4gemm6kernel13GemmUniversalIN4cute5tupleIJiiiiEEENS1_10collective13CollectiveMmaINS1_34MainloopSm90TmaGmmaWarpSpecializedILi7ENS5_IJNS4_1CILi1EEESB_SB_EEENS1_35KernelTmaWarpSpecializedCooperativeEEENS5_IJNSA_ILi128EEESF_SF_EEEfNS5_IJlSB_lEEEfSH_NS4_8TiledMMAINS4_8MMA_AtomIJNS4_4SM904GMMA30MMA_64x128x8_F32TF32TF32_SS_TNILNSL_7ScaleInE1ELSN_1EEEEEENS4_6LayoutINS5_IJNSA_ILi2EEESB_SB_EEENS5_IJSB_NSA_ILi0EEEST_EEEEENS5_IJNS4_10UnderscoreESW_SW_EEEEENS4_13SM90_TMA_LOADENS4_14ComposedLayoutINS4_7SwizzleILi3ELi4ELi3EEENS4_18smem_ptr_flag_bitsILi32EEENSQ_INS5_IJNSA_ILi8EEENSA_ILi32EEEEEENS5_IJS16_SB_EEEEEEEvNS4_8identityESZ_S1A_vS1B_EENS_8epilogue10collective6detail29Sm90TmaWarpSpecializedAdapterINS1E_15DefaultEpilogueIfSH_SH_NS1D_6thread17LinearCombinationIfLi1EffLNS1I_9ScaleType4KindE0ELNS_15FloatRoundStyleE2EfEENS1_15EpilogueDefaultEEEEEvvEEEEvNT_6ParamsE --------------------------
	.section	.nv.info._ZN7cutlass13device_kernelINS_4gemm6kernel13GemmUniversalIN4cute5tupleIJiiiiEEENS1_10collective13CollectiveMmaINS1_34MainloopSm90TmaGmmaWarpSpecializedILi7ENS5_IJNS4_1CILi1EEESB_SB_EEENS1_35KernelTmaWarpSpecializedCooperativeEEENS5_IJNSA_ILi128EEESF_SF_EEEfNS5_IJlSB_lEEEfSH_NS4_8TiledMMAINS4_8MMA_AtomIJNS4_4SM904GMMA30MMA_64x128x8_F32TF32TF32_SS_TNILNSL_7ScaleInE1ELSN_1EEEEEENS4_6LayoutINS5_IJNSA_ILi2EEESB_SB_EEENS5_IJSB_NSA_ILi0EEEST_EEEEENS5_IJNS4_10UnderscoreESW_SW_EEEEENS4_13SM90_TMA_LOADENS4_14ComposedLayoutINS4_7SwizzleILi3ELi4ELi3EEENS4_18smem_ptr_flag_bitsILi32EEENSQ_INS5_IJNSA_ILi8EEENSA_ILi32EEEEEENS5_IJS16_SB_EEEEEEEvNS4_8identityESZ_S1A_vS1B_EENS_8epilogue10collective6detail29Sm90TmaWarpSpecializedAdapterINS1E_15DefaultEpilogueIfSH_SH_NS1D_6thread17LinearCombinationIfLi1EffLNS1I_9ScaleType4KindE0ELNS_15FloatRoundStyleE2EfEENS1_15EpilogueDefaultEEEEEvvEEEEvNT_6ParamsE,"",@"SHT_CUDA_INFO"
	.sectionflags	@""
	.align	4


	//----- nvinfo : EIATTR_CUDA_API_VERSION
	.align		4
        /*0000*/ 	.byte	0x04, 0x37
        /*0002*/ 	.short	(.L_21 - .L_20)
.L_20:
        /*0004*/ 	.word	0x00000082


	//----- nvinfo : EIATTR_KPARAM_INFO
	.align		4
.L_21:
        /*0008*/ 	.byte	0x04, 0x17
        /*000a*/ 	.short	(.L_23 - .L_22)
.L_22:
        /*000c*/ 	.word	0x00000000
        /*0010*/ 	.short	0x0000
        /*0012*/ 	.short	0x0070
        /*0014*/ 	.byte	0x00, 0xf0, 0x01, 0x10


	//----- nvinfo : EIATTR_SPARSE_MMA_MASK
	.align		4
.L_23:
        /*0018*/ 	.byte	0x03, 0x50
        /*001a*/ 	.short	0x0000


	//----- nvinfo : EIATTR_MAXREG_COUNT
	.align		4
        /*001c*/ 	.byte	0x03, 0x1b
        /*001e*/ 	.short	0x00a8


	//----- nvinfo : EIATTR_NUM_BARRIERS
	.align		4
        /*0020*/ 	.byte	0x02, 0x4c
        /*0022*/ 	.byte	0x01
	.zero		1


	//----- nvinfo : EIATTR_EXTERNS
	.align		4
        /*0024*/ 	.byte	0x04, 0x0f
        /*0026*/ 	.short	(.L_25 - .L_24)


	//   ....[0]....
	.align		4
.L_24:
        /*0028*/ 	.word	index@(__assertfail)


	//----- nvinfo : EIATTR_MERCURY_ISA_VERSION
	.align		4
.L_25:
        /*002c*/ 	.byte	0x03, 0x5f
        /*002e*/ 	.short	0x0101


	//----- nvinfo : EIATTR_INT_WARP_WIDE_INSTR_OFFSETS
	.align		4
        /*0030*/ 	.byte	0x04, 0x31
        /*0032*/ 	.short	(.L_27 - .L_26)


	//   ....[0]....
.L_26:
        /*0034*/ 	.word	0x00000450


	//   ....[1]....
        /*0038*/ 	.word	0x00000460


	//   ....[2]....
        /*003c*/ 	.word	0x00000520


	//----- nvinfo : EIATTR_COOP_GROUP_MASK_REGIDS
	.align		4
.L_27:
        /*0040*/ 	.byte	0x04, 0x29
        /*0042*/ 	.short	(.L_29 - .L_28)


	//   ....[0]....
.L_28:
        /*0044*/ 	.word	0xffffffff


	//   ....[1]....
        /*0048*/ 	.word	0xffffffff


	//   ....[2]....
        /*004c*/ 	.word	0xffffffff


	//   ....[3]....
        /*0050*/ 	.word	0xffffffff


	//   ....[4]....
        /*0054*/ 	.word	0xffffffff


	//----- nvinfo : EIATTR_COOP_GROUP_INSTR_OFFSETS
	.align		4
.L_29:
        /*0058*/ 	.byte	0x04, 0x28
        /*005a*/ 	.short	(.L_31 - .L_30)


	//   ....[0]....
.L_30:
        /*005c*/ 	.word	0x00000060


	//   ....[1]....
        /*0060*/ 	.word	0x00000070


	//   ....[2]....
        /*0064*/ 	.word	0x00000130


	//   ....[3]....
        /*0068*/ 	.word	0x00000320


	//   ....[4]....
        /*006c*/ 	.word	0x00001220


	//----- nvinfo : EIATTR_REG_RECONFIG
	.align		4
.L_31:
        /*0070*/ 	.byte	0x01, 0x54
	.zero		2


	//----- nvinfo : EIATTR_SYSCALL_OFFSETS
	.align		4
        /*0074*/ 	.byte	0x04, 0x46
        /*0076*/ 	.short	(.L_33 - .L_32)


	//   ....[0]....
.L_32:
        /*0078*/ 	.word	0x00001410


	//----- nvinfo : EIATTR_MBARRIER_INSTR_OFFSETS
	.align		4
.L_33:
        /*007c*/ 	.byte	0x04, 0x39
        /*007e*/ 	.short	(.L_35 - .L_34)


	//   ....[0]....
.L_34:
        /*0080*/ 	.word	0x00000230
        /*0084*/ 	.word	0x000000ff
        /*0088*/ 	.word	0x00000000
        /*008c*/ 	.short	0x0100
        /*008e*/ 	.byte	0x08
	.zero		1


	//   ....[1]....
        /*0090*/ 	.word	0x00000240
        /*0094*/ 	.word	0x000000ff
        /*0098*/ 	.word	0x00000038
        /*009c*/ 	.short	0x0100
        /*009e*/ 	.byte	0x08
	.zero		1


	//   ....[2]....
        /*00a0*/ 	.word	0x00000250
        /*00a4*/ 	.word	0x000000ff
        /*00a8*/ 	.word	0x00000008
        /*00ac*/ 	.short	0x0100
        /*00ae*/ 	.byte	0x08
	.zero		1


	//   ....[3]....
        /*00b0*/ 	.word	0x00000260
        /*00b4*/ 	.word	0x000000ff
        /*00b8*/ 	.word	0x00000040
        /*00bc*/ 	.short	0x0100
        /*00be*/ 	.byte	0x08
	.zero		1


	//   ....[4]....
        /*00c0*/ 	.word	0x00000270
        /*00c4*/ 	.word	0x000000ff
        /*00c8*/ 	.word	0x00000010
        /*00cc*/ 	.short	0x0100
        /*00ce*/ 	.byte	0x08
	.zero		1


	//   ....[5]....
        /*00d0*/ 	.word	0x00000280
        /*00d4*/ 	.word	0x000000ff
        /*00d8*/ 	.word	0x00000048
        /*00dc*/ 	.short	0x0100
        /*00de*/ 	.byte	0x08
	.zero		1


	//   ....[6]....
        /*00e0*/ 	.word	0x00000290
        /*00e4*/ 	.word	0x000000ff
        /*00e8*/ 	.word	0x00000018
        /*00ec*/ 	.short	0x0100
        /*00ee*/ 	.byte	0x08
	.zero		1


	//   ....[7]....
        /*00f0*/ 	.word	0x000002a0
        /*00f4*/ 	.word	0x000000ff
        /*00f8*/ 	.word	0x00000050
        /*00fc*/ 	.short	0x0100
        /*00fe*/ 	.byte	0x08
	.zero		1


	//   ....[8]....
        /*0100*/ 	.word	0x000002b0
        /*0104*/ 	.word	0x000000ff
        /*0108*/ 	.word	0x00000020
        /*010c*/ 	.short	0x0100
        /*010e*/ 	.byte	0x08
	.zero		1


	//   ....[9]....
        /*0110*/ 	.word	0x000002c0
        /*0114*/ 	.word	0x000000ff
        /*0118*/ 	.word	0x00000058
        /*011c*/ 	.short	0x0100
        /*011e*/ 	.byte	0x08
	.zero		1


	//   ....[10]....
        /*0120*/ 	.word	0x000002d0
        /*0124*/ 	.word	0x000000ff
        /*0128*/ 	.word	0x00000028
        /*012c*/ 	.short	0x0100
        /*012e*/ 	.byte	0x08
	.zero		1


	//   ....[11]....
        /*0130*/ 	.word	0x000002e0
        /*0134*/ 	.word	0x000000ff
        /*0138*/ 	.word	0x00000060
        /*013c*/ 	.short	0x0100
        /*013e*/ 	.byte	0x08
	.zero		1


	//   ....[12]....
        /*0140*/ 	.word	0x000002f0
        /*0144*/ 	.word	0x000000ff
        /*0148*/ 	.word	0x00000030
        /*014c*/ 	.short	0x0100
        /*014e*/ 	.byte	0x08
	.zero		1


	//   ....[13]....
        /*0150*/ 	.word	0x00000300
        /*0154*/ 	.word	0x000000ff
        /*0158*/ 	.word	0x00000068
        /*015c*/ 	.short	0x0100
        /*015e*/ 	.byte	0x08
	.zero		1


	//   ....[14]....
        /*0160*/ 	.word	0x000005a0
        /*0164*/ 	.word	0x000000ff
        /*0168*/ 	.word	0x00000080
        /*016c*/ 	.short	0x0100
        /*016e*/ 	.byte	0x08
	.zero		1


	//   ....[15]....
        /*0170*/ 	.word	0x00000620
        /*0174*/ 	.word	0x000000ff
        /*0178*/ 	.word	0x00000088
        /*017c*/ 	.short	0x0100
        /*017e*/ 	.byte	0x08
	.zero		1


	//   ....[16]....
        /*0180*/ 	.word	0x00001490
        /*0184*/ 	.word	0x00000003
        /*0188*/ 	.word	0x00000000
        /*018c*/ 	.short	0x010a
        /*018e*/ 	.byte	0x3f
	.zero		1


	//   ....[17]....
        /*0190*/ 	.word	0x000014f0
        /*0194*/ 	.word	0x00000003
        /*0198*/ 	.word	0x00000000
        /*019c*/ 	.short	0x010a
        /*019e*/ 	.byte	0x3f
	.zero		1


	//   ....[18]....
        /*01a0*/ 	.word	0x00001da0
        /*01a4*/ 	.word	0x000000ff
        /*01a8*/ 	.word	0x00000000
        /*01ac*/ 	.short	0x010a
        /*01ae*/ 	.byte	0x04
	.zero		1


	//   ....[19]....
        /*01b0*/ 	.word	0x00001de0
        /*01b4*/ 	.word	0x000000ff
        /*01b8*/ 	.word	0x00000000
        /*01bc*/ 	.short	0x010a
        /*01be*/ 	.byte	0x04
	.zero		1


	//   ....[20]....
        /*01c0*/ 	.word	0x00002580
        /*01c4*/ 	.word	0x000000ff
        /*01c8*/ 	.word	0x00000000
        /*01cc*/ 	.short	0x0101
        /*01ce*/ 	.byte	0x0a
	.zero		1


	//   ....[21]....
        /*01d0*/ 	.word	0x00002780
        /*01d4*/ 	.word	0x000000ff
        /*01d8*/ 	.word	0x00000000
        /*01dc*/ 	.short	0x0101
        /*01de*/ 	.byte	0x04
	.zero		1


	//   ....[22]....
        /*01e0*/ 	.word	0x00006d20
        /*01e4*/ 	.word	0x0000000e
        /*01e8*/ 	.word	0x00000038
        /*01ec*/ 	.short	0x010a
        /*01ee*/ 	.byte	0x3f
	.zero		1


	//   ....[23]....
        /*01f0*/ 	.word	0x00007310
        /*01f4*/ 	.word	0x00000006
        /*01f8*/ 	.word	0x00000088
        /*01fc*/ 	.short	0x0101
        /*01fe*/ 	.byte	0x3f
	.zero		1


	//   ....[24]....
        /*0200*/ 	.word	0x000079f0
        /*0204*/ 	.word	0x00000007
        /*0208*/ 	.word	0x00000000
        /*020c*/ 	.short	0x010a
        /*020e*/ 	.byte	0x3f
	.zero		1


	//   ....[25]....
        /*0210*/ 	.word	0x00007a70
        /*0214*/ 	.word	0x00000009
        /*0218*/ 	.word	0x00000000
        /*021c*/ 	.short	0x010a
        /*021e*/ 	.byte	0x3f
	.zero		1


	//   ....[26]....
        /*0220*/ 	.word	0x00007b00
        /*0224*/ 	.word	0x00000006
        /*0228*/ 	.word	0x00000000
        /*022c*/ 	.short	0x010a
        /*022e*/ 	.byte	0x3f
	.zero		1


	//   ....[27]....
        /*0230*/ 	.word	0x00007b90
        /*0234*/ 	.word	0x00000009
        /*0238*/ 	.word	0x00000000
        /*023c*/ 	.short	0x010a
        /*023e*/ 	.byte	0x3f
	.zero		1


	//   ....[28]....
        /*0240*/ 	.word	0x00007c20
        /*0244*/ 	.word	0x00000006
        /*0248*/ 	.word	0x00000000
        /*024c*/ 	.short	0x010a
        /*024e*/ 	.byte	0x3f
	.zero		1


	//   ....[29]....
        /*0250*/ 	.word	0x00007cb0
        /*0254*/ 	.word	0x00000009
        /*0258*/ 	.word	0x00000000
        /*025c*/ 	.short	0x010a
        /*025e*/ 	.byte	0x3f
	.zero		1


	//   ....[30]....
        /*0260*/ 	.word	0x00007d40
        /*0264*/ 	.word	0x00000003
        /*0268*/ 	.word	0x00000000
        /*026c*/ 	.short	0x010a
        /*026e*/ 	.byte	0x3f
	.zero		1


	//   ....[31]....
        /*0270*/ 	.word	0x00007da0
        /*0274*/ 	.word	0x00000003
        /*0278*/ 	.word	0x00000000
        /*027c*/ 	.short	0x010a
        /*027e*/ 	.byte	0x3f
	.zero		1


	//   ....[32]....
        /*0280*/ 	.word	0x00007e00
        /*0284*/ 	.word	0x00000004
        /*0288*/ 	.word	0x00000000
        /*028c*/ 	.short	0x010a
        /*028e*/ 	.byte	0x3f
	.zero		1


	//   ....[33]....
        /*0290*/ 	.word	0x00007ed0
        /*0294*/ 	.word	0x0000000e
        /*0298*/ 	.word	0x00000038
        /*029c*/ 	.short	0x010a
        /*029e*/ 	.byte	0x3f
	.zero		1


	//   ....[34]....
        /*02a0*/ 	.word	0x00007fa0
        /*02a4*/ 	.word	0x00000007
        /*02a8*/ 	.word	0x00000000
        /*02ac*/ 	.short	0x010a
        /*02ae*/ 	.byte	0x3f
	.zero		1


	//   ....[35]....
        /*02b0*/ 	.word	0x00007ff0
        /*02b4*/ 	.word	0x00000009
        /*02b8*/ 	.word	0x00000000
        /*02bc*/ 	.short	0x010a
        /*02be*/ 	.byte	0x3f
	.zero		1


	//   ....[36]....
        /*02c0*/ 	.word	0x00008040
        /*02c4*/ 	.word	0x00000006
        /*02c8*/ 	.word	0x00000000
        /*02cc*/ 	.short	0x010a
        /*02ce*/ 	.byte	0x3f
	.zero		1


	//   ....[37]....
        /*02d0*/ 	.word	0x00008090
        /*02d4*/ 	.word	0x00000009
        /*02d8*/ 	.word	0x00000000
        /*02dc*/ 	.short	0x010a
        /*02de*/ 	.byte	0x3f
	.zero		1


	//   ....[38]....
        /*02e0*/ 	.word	0x000080e0
        /*02e4*/ 	.word	0x00000006
        /*02e8*/ 	.word	0x00000000
        /*02ec*/ 	.short	0x010a
        /*02ee*/ 	.byte	0x3f
	.zero		1


	//   ....[39]....
        /*02f0*/ 	.word	0x00008130
        /*02f4*/ 	.word	0x00000009
        /*02f8*/ 	.word	0x00000000
        /*02fc*/ 	.short	0x010a
        /*02fe*/ 	.byte	0x3f
	.zero		1


	//----- nvinfo : EIATTR_NUM_MBARRIERS
	.align		4
.L_35:
        /*0300*/ 	.byte	0x03, 0x38
        /*0302*/ 	.short	0x0010


	//----- nvinfo : EIATTR_EXIT_INSTR_OFFSETS
	.align		4
        /*0304*/ 	.byte	0x04, 0x1c
        /*0306*/ 	.short	(.L_37 - .L_36)


	//   ....[0]....
.L_36:
        /*0308*/ 	.word	0x000006c0


	//   ....[1]....
        /*030c*/ 	.word	0x00000f80


	//   ....[2]....
        /*0310*/ 	.word	0x00006400


	//   ....[3]....
        /*0314*/ 	.word	0x00006a30


	//   ....[4]....
        /*0318*/ 	.word	0x00007d90


	//----- nvinfo : EIATTR_MAX_THREADS
	.align		4
.L_37:
        /*031c*/ 	.byte	0x04, 0x05
        /*031e*/ 	.short	(.L_39 - .L_38)
.L_38:
        /*0320*/ 	.word	0x00000180
        /*0324*/ 	.word	0x00000001
        /*0328*/ 	.word	0x00000001


	//----- nvinfo : EIATTR_CRS_STACK_SIZE
	.align		4
.L_39:
        /*032c*/ 	.byte	0x04, 0x1e
        /*032e*/ 	.short	(.L_41 - .L_40)
.L_40:
        /*0330*/ 	.word	0x00000000


	//----- nvinfo : EIATTR_CBANK_PARAM_SIZE
	.align		4
.L_41:
        /*0334*/ 	.byte	0x03, 0x19
        /*0336*/ 	.short	0x0470


	//----- nvinfo : EIATTR_PARAM_CBANK
	.align		4
        /*0338*/ 	.byte	0x04, 0x0a
        /*033a*/ 	.short	(.L_43 - .L_42)
	.align		4
.L_42:
        /*033c*/ 	.word	index@(.nv.constant0._ZN7cutlass13device_kernelINS_4gemm6kernel13GemmUniversalIN4cute5tupleIJiiiiEEENS1_10collective13CollectiveMmaINS1_34MainloopSm90TmaGmmaWarpSpecializedILi7ENS5_IJNS4_1CILi1EEESB_SB_EEENS1_35KernelTmaWarpSpecializedCooperativeEEENS5_IJNSA_ILi128EEESF_SF_EEEfNS5_IJlSB_lEEEfSH_NS4_8TiledMMAINS4_8MMA_AtomIJNS4_4SM904GMMA30MMA_64x128x8_F32TF32TF32_SS_TNILNSL_7ScaleInE1ELSN_1EEEEEENS4_6LayoutINS5_IJNSA_ILi2EEESB_SB_EEENS5_IJSB_NSA_ILi0EEEST_EEEEENS5_IJNS4_10UnderscoreESW_SW_EEEEENS4_13SM90_TMA_LOADENS4_14ComposedLayoutINS4_7SwizzleILi3ELi4ELi3EEENS4_18smem_ptr_flag_bitsILi32EEENSQ_INS5_IJNSA_ILi8EEENSA_ILi32EEEEEENS5_IJS16_SB_EEEEEEEvNS4_8identityESZ_S1A_vS1B_EENS_8epilogue10collective6detail29Sm90TmaWarpSpecializedAdapterINS1E_15DefaultEpilogueIfSH_SH_NS1D_6thread17LinearCombinationIfLi1EffLNS1I_9ScaleType4KindE0ELNS_15FloatRoundStyleE2EfEENS1_15EpilogueDefaultEEEEEvvEEEEvNT_6ParamsE)
        /*0340*/ 	.short	0x0210
        /*0342*/ 	.short	0x0470


	//----- nvinfo : EIATTR_SW_WAR
	.align		4
.L_43:
        /*0344*/ 	.byte	0x04, 0x36
        /*0346*/ 	.short	(.L_45 - .L_44)
.L_44:
        /*0348*/ 	.word	0x00000008
.L_45:


//--------------------- .nv.callgraph             --------------------------
	.section	.nv.callgraph,"",@"SHT_CUDA_CALLGRAPH"
	.align	4
	.sectionentsize	8
	.align		4
        /*0000*/ 	.word	0x00000000
	.align		4
        /*0004*/ 	.word	0xffffffff
	.align		4
        /*0008*/ 	.word	index@(_ZN7cutlass13device_kernelINS_4gemm6kernel13GemmUniversalIN4cute5tupleIJiiiiEEENS1_10collective13CollectiveMmaINS1_34MainloopSm90TmaGmmaWarpSpecializedILi7ENS5_IJNS4_1CILi1EEESB_SB_EEENS1_35KernelTmaWarpSpecializedCooperativeEEENS5_IJNSA_ILi128EEESF_SF_EEEfNS5_IJlSB_lEEEfSH_NS4_8TiledMMAINS4_8MMA_AtomIJNS4_4SM904GMMA30MMA_64x128x8_F32TF32TF32_SS_TNILNSL_7ScaleInE1ELSN_1EEEEEENS4_6LayoutINS5_IJNSA_ILi2EEESB_SB_EEENS5_IJSB_NSA_ILi0EEEST_EEEEENS5_IJNS4_10UnderscoreESW_SW_EEEEENS4_13SM90_TMA_LOADENS4_14ComposedLayoutINS4_7SwizzleILi3ELi4ELi3EEENS4_18smem_ptr_flag_bitsILi32EEENSQ_INS5_IJNSA_ILi8EEENSA_ILi32EEEEEENS5_IJS16_SB_EEEEEEEvNS4_8identityESZ_S1A_vS1B_EENS_8epilogue10collective6detail29Sm90TmaWarpSpecializedAdapterINS1E_15DefaultEpilogueIfSH_SH_NS1D_6thread17LinearCombinationIfLi1EffLNS1I_9ScaleType4KindE0ELNS_15FloatRoundStyleE2EfEENS1_15EpilogueDefaultEEEEEvvEEEEvNT_6ParamsE)
	.align		4
        /*000c*/ 	.word	index@(__assertfail)
	.align		4
        /*0010*/ 	.word	0x00000000
	.align		4
        /*0014*/ 	.word	0xfffffffe
	.align		4
        /*0018*/ 	.word	0x00000000
	.align		4
        /*001c*/ 	.word	0xfffffffd
	.align		4
        /*0020*/ 	.word	0x00000000
	.align		4
        /*0024*/ 	.word	0xfffffffc


//--------------------- .nv.constant4             --------------------------
	.section	.nv.constant4,"a",@progbits
	.align	8
	.align		8
.nv.constant4:
        /*0000*/ 	.dword	__assertfail
	.align		8
        /*0008*/ 	.dword	__unnamed_1
	.align		8
        /*0010*/ 	.dword	_ZN40_INTERNAL_883e4af9_4_k_cu_f3930709_241284cuda3std3__45__cpo5beginE
	.align		8
        /*0018*/ 	.dword	_ZN40_INTERNAL_883e4af9_4_k_cu_f3930709_241284cuda3std3__45__cpo3endE
	.align		8
        /*0020*/ 	.dword	_ZN40_INTERNAL_883e4af9_4_k_cu_f3930709_241284cuda3std3__45__cpo6cbeginE
	.align		8
        /*0028*/ 	.dword	_ZN40_INTERNAL_883e4af9_4_k_cu_f3930709_241284cuda3std3__45__cpo4cendE
	.align		8
        /*0030*/ 	.dword	_ZN40_INTERNAL_883e4af9_4_k_cu_f3930709_241284cuda3std3__442_GLOBAL__N__883e4af9_4_k_cu_f3930709_241286ignoreE
	.align		8
        /*0038*/ 	.dword	_ZN40_INTERNAL_883e4af9_4_k_cu_f3930709_241284cuda3std3__419piecewise_constructE
	.align		8
        /*0040*/ 	.dword	_ZN40_INTERNAL_883e4af9_4_k_cu_f3930709_241284cuda3std3__48in_placeE
	.align		8
        /*0048*/ 	.dword	_ZN40_INTERNAL_883e4af9_4_k_cu_f3930709_241284cuda3std6ranges3__45__cpo4swapE
	.align		8
        /*0050*/ 	.dword	_ZN40_INTERNAL_883e4af9_4_k_cu_f3930709_241284cuda3std6ranges3__45__cpo9iter_moveE
	.align		8
        /*0058*/ 	.dword	_ZN40_INTERNAL_883e4af9_4_k_cu_f3930709_241284cute7productE
	.align		8
        /*0060*/ 	.dword	_ZN40_INTERNAL_883e4af9_4_k_cu_f3930709_241284cute1_E
	.align		8
        /*0068*/ 	.dword	$str$22
	.align		8
        /*0070*/ 	.dword	$str$23


//--------------------- .text._ZN7cutlass13device_kernelINS_4gemm6kernel13GemmUniversalIN4cute5tupleIJiiiiEEENS1_10collective13CollectiveMmaINS1_34MainloopSm90TmaGmmaWarpSpecializedILi7ENS5_IJNS4_1CILi1EEESB_SB_EEENS1_35KernelTmaWarpSpecializedCooperativeEEENS5_IJNSA_ILi128EEESF_SF_EEEfNS5_IJlSB_lEEEfSH_NS4_8TiledMMAINS4_8MMA_AtomIJNS4_4SM904GMMA30MMA_64x128x8_F32TF32TF32_SS_TNILNSL_7ScaleInE1ELSN_1EEEEEENS4_6LayoutINS5_IJNSA_ILi2EEESB_SB_EEENS5_IJSB_NSA_ILi0EEEST_EEEEENS5_IJNS4_10UnderscoreESW_SW_EEEEENS4_13SM90_TMA_LOADENS4_14ComposedLayoutINS4_7SwizzleILi3ELi4ELi3EEENS4_18smem_ptr_flag_bitsILi32EEENSQ_INS5_IJNSA_ILi8EEENSA_ILi32EEEEEENS5_IJS16_SB_EEEEEEEvNS4_8identityESZ_S1A_vS1B_EENS_8epilogue10collective6detail29Sm90TmaWarpSpecializedAdapterINS1E_15DefaultEpilogueIfSH_SH_NS1D_6thread17LinearCombinationIfLi1EffLNS1I_9ScaleType4KindE0ELNS_15FloatRoundStyleE2EfEENS1_15EpilogueDefaultEEEEEvvEEEEvNT_6ParamsE --------------------------
	.section	.text._ZN7cutlass13device_kernelINS_4gemm6kernel13GemmUniversalIN4cute5tupleIJiiiiEEENS1_10collective13CollectiveMmaINS1_34MainloopSm90TmaGmmaWarpSpecializedILi7ENS5_IJNS4_1CILi1EEESB_SB_EEENS1_35KernelTmaWarpSpecializedCooperativeEEENS5_IJNSA_ILi128EEESF_SF_EEEfNS5_IJlSB_lEEEfSH_NS4_8TiledMMAINS4_8MMA_AtomIJNS4_4SM904GMMA30MMA_64x128x8_F32TF32TF32_SS_TNILNSL_7ScaleInE1ELSN_1EEEEEENS4_6LayoutINS5_IJNSA_ILi2EEESB_SB_EEENS5_IJSB_NSA_ILi0EEEST_EEEEENS5_IJNS4_10UnderscoreESW_SW_EEEEENS4_13SM90_TMA_LOADENS4_14ComposedLayoutINS4_7SwizzleILi3ELi4ELi3EEENS4_18smem_ptr_flag_bitsILi32EEENSQ_INS5_IJNSA_ILi8EEENSA_ILi32EEEEEENS5_IJS16_SB_EEEEEEEvNS4_8identityESZ_S1A_vS1B_EENS_8epilogue10collective6detail29Sm90TmaWarpSpecializedAdapterINS1E_15DefaultEpilogueIfSH_SH_NS1D_6thread17LinearCombinationIfLi1EffLNS1I_9ScaleType4KindE0ELNS_15FloatRoundStyleE2EfEENS1_15EpilogueDefaultEEEEEvvEEEEvNT_6ParamsE,"ax",@progbits
	.align	128
.text._ZN7cutlass13device_kernelINS_4gemm6kernel13GemmUniversalIN4cute5tupleIJiiiiEEENS1_10collective13CollectiveMmaINS1_34MainloopSm90TmaGmmaWarpSpecializedILi7ENS5_IJNS4_1CILi1EEESB_SB_EEENS1_35KernelTmaWarpSpecializedCooperativeEEENS5_IJNSA_ILi128EEESF_SF_EEEfNS5_IJlSB_lEEEfSH_NS4_8TiledMMAINS4_8MMA_AtomIJNS4_4SM904GMMA30MMA_64x128x8_F32TF32TF32_SS_TNILNSL_7ScaleInE1ELSN_1EEEEEENS4_6LayoutINS5_IJNSA_ILi2EEESB_SB_EEENS5_IJSB_NSA_ILi0EEEST_EEEEENS5_IJNS4_10UnderscoreESW_SW_EEEEENS4_13SM90_TMA_LOADENS4_14ComposedLayoutINS4_7SwizzleILi3ELi4ELi3EEENS4_18smem_ptr_flag_bitsILi32EEENSQ_INS5_IJNSA_ILi8EEENSA_ILi32EEEEEENS5_IJS16_SB_EEEEEEEvNS4_8identityESZ_S1A_vS1B_EENS_8epilogue10collective6detail29Sm90TmaWarpSpecializedAdapterINS1E_15DefaultEpilogueIfSH_SH_NS1D_6thread17LinearCombinationIfLi1EffLNS1I_9ScaleType4KindE0ELNS_15FloatRoundStyleE2EfEENS1_15EpilogueDefaultEEEEEvvEEEEvNT_6ParamsE:
        .type           _ZN7cutlass13device_kernelINS_4gemm6kernel13GemmUniversalIN4cute5tupleIJiiiiEEENS1_10collective13CollectiveMmaINS1_34MainloopSm90TmaGmmaWarpSpecializedILi7ENS5_IJNS4_1CILi1EEESB_SB_EEENS1_35KernelTmaWarpSpecializedCooperativeEEENS5_IJNSA_ILi128EEESF_SF_EEEfNS5_IJlSB_lEEEfSH_NS4_8TiledMMAINS4_8MMA_AtomIJNS4_4SM904GMMA30MMA_64x128x8_F32TF32TF32_SS_TNILNSL_7ScaleInE1ELSN_1EEEEEENS4_6LayoutINS5_IJNSA_ILi2EEESB_SB_EEENS5_IJSB_NSA_ILi0EEEST_EEEEENS5_IJNS4_10UnderscoreESW_SW_EEEEENS4_13SM90_TMA_LOADENS4_14ComposedLayoutINS4_7SwizzleILi3ELi4ELi3EEENS4_18smem_ptr_flag_bitsILi32EEENSQ_INS5_IJNSA_ILi8EEENSA_ILi32EEEEEENS5_IJS16_SB_EEEEEEEvNS4_8identityESZ_S1A_vS1B_EENS_8epilogue10collective6detail29Sm90TmaWarpSpecializedAdapterINS1E_15DefaultEpilogueIfSH_SH_NS1D_6thread17LinearCombinationIfLi1EffLNS1I_9ScaleType4KindE0ELNS_15FloatRoundStyleE2EfEENS1_15EpilogueDefaultEEEEEvvEEEEvNT_6ParamsE,@function
        .size           _ZN7cutlass13device_kernelINS_4gemm6kernel13GemmUniversalIN4cute5tupleIJiiiiEEENS1_10collective13CollectiveMmaINS1_34MainloopSm90TmaGmmaWarpSpecializedILi7ENS5_IJNS4_1CILi1EEESB_SB_EEENS1_35KernelTmaWarpSpecializedCooperativeEEENS5_IJNSA_ILi128EEESF_SF_EEEfNS5_IJlSB_lEEEfSH_NS4_8TiledMMAINS4_8MMA_AtomIJNS4_4SM904GMMA30MMA_64x128x8_F32TF32TF32_SS_TNILNSL_7ScaleInE1ELSN_1EEEEEENS4_6LayoutINS5_IJNSA_ILi2EEESB_SB_EEENS5_IJSB_NSA_ILi0EEEST_EEEEENS5_IJNS4_10UnderscoreESW_SW_EEEEENS4_13SM90_TMA_LOADENS4_14ComposedLayoutINS4_7SwizzleILi3ELi4ELi3EEENS4_18smem_ptr_flag_bitsILi32EEENSQ_INS5_IJNSA_ILi8EEENSA_ILi32EEEEEENS5_IJS16_SB_EEEEEEEvNS4_8identityESZ_S1A_vS1B_EENS_8epilogue10collective6detail29Sm90TmaWarpSpecializedAdapterINS1E_15DefaultEpilogueIfSH_SH_NS1D_6thread17LinearCombinationIfLi1EffLNS1I_9ScaleType4KindE0ELNS_15FloatRoundStyleE2EfEENS1_15EpilogueDefaultEEEEEvvEEEEvNT_6ParamsE,(.L_x_200 - _ZN7cutlass13device_kernelINS_4gemm6kernel13GemmUniversalIN4cute5tupleIJiiiiEEENS1_10collective13CollectiveMmaINS1_34MainloopSm90TmaGmmaWarpSpecializedILi7ENS5_IJNS4_1CILi1EEESB_SB_EEENS1_35KernelTmaWarpSpecializedCooperativeEEENS5_IJNSA_ILi128EEESF_SF_EEEfNS5_IJlSB_lEEEfSH_NS4_8TiledMMAINS4_8MMA_AtomIJNS4_4SM904GMMA30MMA_64x128x8_F32TF32TF32_SS_TNILNSL_7ScaleInE1ELSN_1EEEEEENS4_6LayoutINS5_IJNSA_ILi2EEESB_SB_EEENS5_IJSB_NSA_ILi0EEEST_EEEEENS5_IJNS4_10UnderscoreESW_SW_EEEEENS4_13SM90_TMA_LOADENS4_14ComposedLayoutINS4_7SwizzleILi3ELi4ELi3EEENS4_18smem_ptr_flag_bitsILi32EEENSQ_INS5_IJNSA_ILi8EEENSA_ILi32EEEEEENS5_IJS16_SB_EEEEEEEvNS4_8identityESZ_S1A_vS1B_EENS_8epilogue10collective6detail29Sm90TmaWarpSpecializedAdapterINS1E_15DefaultEpilogueIfSH_SH_NS1D_6thread17LinearCombinationIfLi1EffLNS1I_9ScaleType4KindE0ELNS_15FloatRoundStyleE2EfEENS1_15EpilogueDefaultEEEEEvvEEEEvNT_6ParamsE)
        .other          _ZN7cutlass13device_kernelINS_4gemm6kernel13GemmUniversalIN4cute5tupleIJiiiiEEENS1_10collective13CollectiveMmaINS1_34MainloopSm90TmaGmmaWarpSpecializedILi7ENS5_IJNS4_1CILi1EEESB_SB_EEENS1_35KernelTmaWarpSpecializedCooperativeEEENS5_IJNSA_ILi128EEESF_SF_EEEfNS5_IJlSB_lEEEfSH_NS4_8TiledMMAINS4_8MMA_AtomIJNS4_4SM904GMMA30MMA_64x128x8_F32TF32TF32_SS_TNILNSL_7ScaleInE1ELSN_1EEEEEENS4_6LayoutINS5_IJNSA_ILi2EEESB_SB_EEENS5_IJSB_NSA_ILi0EEEST_EEEEENS5_IJNS4_10UnderscoreESW_SW_EEEEENS4_13SM90_TMA_LOADENS4_14ComposedLayoutINS4_7SwizzleILi3ELi4ELi3EEENS4_18smem_ptr_flag_bitsILi32EEENSQ_INS5_IJNSA_ILi8EEENSA_ILi32EEEEEENS5_IJS16_SB_EEEEEEEvNS4_8identityESZ_S1A_vS1B_EENS_8epilogue10collective6detail29Sm90TmaWarpSpecializedAdapterINS1E_15DefaultEpilogueIfSH_SH_NS1D_6thread17LinearCombinationIfLi1EffLNS1I_9ScaleType4KindE0ELNS_15FloatRoundStyleE2EfEENS1_15EpilogueDefaultEEEEEvvEEEEvNT_6ParamsE,@"STO_CUDA_ENTRY STV_DEFAULT"
_ZN7cutlass13device_kernelINS_4gemm6kernel13GemmUniversalIN4cute5tupleIJiiiiEEENS1_10collective13CollectiveMmaINS1_34MainloopSm90TmaGmmaWarpSpecializedILi7ENS5_IJNS4_1CILi1EEESB_SB_EEENS1_35KernelTmaWarpSpecializedCooperativeEEENS5_IJNSA_ILi128EEESF_SF_EEEfNS5_IJlSB_lEEEfSH_NS4_8TiledMMAINS4_8MMA_AtomIJNS4_4SM904GMMA30MMA_64x128x8_F32TF32TF32_SS_TNILNSL_7ScaleInE1ELSN_1EEEEEENS4_6LayoutINS5_IJNSA_ILi2EEESB_SB_EEENS5_IJSB_NSA_ILi0EEEST_EEEEENS5_IJNS4_10UnderscoreESW_SW_EEEEENS4_13SM90_TMA_LOADENS4_14ComposedLayoutINS4_7SwizzleILi3ELi4ELi3EEENS4_18smem_ptr_flag_bitsILi32EEENSQ_INS5_IJNSA_ILi8EEENSA_ILi32EEEEEENS5_IJS16_SB_EEEEEEEvNS4_8identityESZ_S1A_vS1B_EENS_8epilogue10collective6detail29Sm90TmaWarpSpecializedAdapterINS1E_15DefaultEpilogueIfSH_SH_NS1D_6thread17LinearCombinationIfLi1EffLNS1I_9ScaleType4KindE0ELNS_15FloatRoundStyleE2EfEENS1_15EpilogueDefaultEEEEEvvEEEEvNT_6ParamsE:
[----:B------:R-:W0:Y:S01]  /*0000*/  LDC R1, c[0x0][0x28] ;  /* 0x00000a00ff017b82 */ /* 0x000e220000000800 */
[----:B------:R-:W1:Y:S01]  /*0010*/  S2R R3, SR_TID.X ;  /* 0x0000000000037919 */ /* 0x000e620000002100 */
[----:B------:R-:W-:Y:S01]  /*0020*/  ELECT P0, URZ, PT ;  /* 0x00000000003f782f */ /* 0x000fe20003800000 */
[----:B------:R-:W-:Y:S01]  /*0030*/  BSSY B0, `(.L_x_0) ;  /* 0x000000f000007945 */ /* 0x000fe20003800000 */
[--C-:B-1----:R-:W-:Y:S02]  /*0040*/  SHF.R.U32.HI R0, RZ, 0x5, R3.reuse ;  /* 0x00000005ff007819 */ /* 0x102fe40000011603 */
[----:B------:R-:W-:-:S03]  /*0050*/  SHF.R.U32.HI R14, RZ, 0x7, R3 ;  /* 0x00000007ff0e7819 */ /* 0x000fc60000011603 */
[----:B------:R-:W1:Y:S04]  /*0060*/  SHFL.IDX PT, R4, R0, RZ, 0x1f ;  /* 0x00001fff00047589 */ /* 0x000e6800000e0000 */
[----:B------:R2:W3:Y:S01]  /*0070*/  SHFL.IDX PT, R10, R14, RZ, 0x1f ;  /* 0x00001fff0e0a7589 */ /* 0x0004e200000e0000 */
[----:B-1----:R-:W-:-:S13]  /*0080*/  ISETP.NE.OR P0, PT, R4, RZ, !P0 ;  /* 0x000000ff0400720c */ /* 0x002fda0004705670 */
[----:B0-23--:R-:W-:Y:S05]  /*0090*/  @P0 BRA `(.L_x_1) ;  /* 0x0000000000200947 */ /* 0x00dfea0003800000 */
[----:B------:R-:W-:Y:S02]  /*00a0*/  ULDC.64 UR4, c[0x0][0x198] ;  /* 0x0000660000047ab9 */ /* 0x000fe40000000a00 */
[----:B------:R-:W-:Y:S02]  /*00b0*/  UIADD3 UR6, UP0, UR4, 0xf0, URZ ;  /* 0x000000f004067890 */ /* 0x000fe4000ff1e03f */
[----:B------:R-:W-:Y:S02]  /*00c0*/  UIADD3 UR4, UP1, UR4, 0x1f0, URZ ;  /* 0x000001f004047890 */ /* 0x000fe4000ff3e03f */
[----:B------:R-:W-:Y:S02]  /*00d0*/  UIADD3.X UR7, URZ, UR5, URZ, UP0, !UPT ;  /* 0x000000053f077290 */ /* 0x000fe400087fe43f */
[----:B------:R-:W-:-:S07]  /*00e0*/  UIADD3.X UR5, URZ, UR5, URZ, UP1, !UPT ;  /* 0x000000053f057290 */ /* 0x000fce0008ffe43f */
[----:B------:R0:W-:Y:S02]  /*00f0*/  UTMACCTL.PF [UR6] ;  /* 0x00000000060079b9 */ /* 0x0001e40008040000 */
[----:B------:R0:W-:Y:S02]  /*0100*/  UTMACCTL.PF [UR4] ;  /* 0x00000000040079b9 */ /* 0x0001e40008040000 */
[----:B0-----:R-:W-:Y:S01]  /*0110*/  NOP ;  /* 0x0000000000007918 */ /* 0x001fe20000000000 */
.L_x_1:
[----:B------:R-:W-:Y:S05]  /*0120*/  BSYNC B0 ;  /* 0x0000000000007941 */ /* 0x000fea0003800000 */
.L_x_0:
[----:B------:R-:W0:Y:S02]  /*0130*/  SHFL.IDX PT, R2, R0, RZ, 0x1f ;  /* 0x00001fff00027589 */ /* 0x000e2400000e0000 */
[----:B0-----:R-:W-:-:S13]  /*0140*/  ISETP.NE.AND P0, PT, R2, RZ, PT ;  /* 0x000000ff0200720c */ /* 0x001fda0003f05270 */
[----:B------:R-:W-:Y:S05]  /*0150*/  @P0 BRA `(.L_x_2) ;  /* 0x0000000000700947 */ /* 0x000fea0003800000 */
[----:B------:R-:W0:Y:S01]  /*0160*/  S2UR UR8, SR_CgaCtaId ;  /* 0x00000000000879c3 */ /* 0x000e220000008800 */
[----:B------:R-:W-:Y:S01]  /*0170*/  UMOV UR4, 0x400 ;  /* 0x0000040000047882 */ /* 0x000fe20000000000 */
[----:B------:R-:W-:Y:S01]  /*0180*/  UMOV UR5, 0x1 ;  /* 0x0000000100057882 */ /* 0x000fe20000000000 */
[----:B------:R-:W-:Y:S01]  /*0190*/  UMOV UR6, 0x100 ;  /* 0x0000010000067882 */ /* 0x000fe20000000000 */
[----:B------:R-:W-:Y:S01]  /*01a0*/  ELECT P0, URZ, PT ;  /* 0x00000000003f782f */ /* 0x000fe20003800000 */
[----:B------:R-:W-:-:S04]  /*01b0*/  UIADD3 UR6, -UR6, 0x100000, URZ ;  /* 0x0010000006067890 */ /* 0x000fc8000fffe13f */
[----:B------:R-:W-:Y:S02]  /*01c0*/  USHF.L.U32 UR7, UR6, 0xb, URZ ;  /* 0x0000000b06077899 */ /* 0x000fe4000800063f */
[----:B------:R-:W-:Y:S02]  /*01d0*/  USHF.L.U32 UR6, UR6, 0x1, URZ ;  /* 0x0000000106067899 */ /* 0x000fe4000800063f */
[----:B0-----:R-:W-:Y:S02]  /*01e0*/  ULEA UR8, UR8, UR4, 0x18 ;  /* 0x0000000408087291 */ /* 0x001fe4000f8ec03f */
[----:B------:R-:W-:-:S04]  /*01f0*/  UIADD3 UR4, -UR5, 0x100000, URZ ;  /* 0x0010000005047890 */ /* 0x000fc8000fffe13f */
[----:B------:R-:W-:Y:S02]  /*0200*/  USHF.L.U32 UR5, UR4, 0xb, URZ ;  /* 0x0000000b04057899 */ /* 0x000fe4000800063f */
[----:B------:R-:W-:Y:S01]  /*0210*/  USHF.L.U32 UR4, UR4, 0x1, URZ ;  /* 0x0000000104047899 */ /* 0x000fe2000800063f */
[----:B------:R-:W0:Y:S11]  /*0220*/  FENCE.VIEW.ASYNC.S ;  /* 0x00000000000073c6 */ /* 0x000e360000000000 */
[----:B0-----:R0:W1:Y:S01]  /*0230*/  SYNCS.EXCH.64 URZ, [UR8], UR4 ;  /* 0x00000004083f75b2 */ /* 0x0010620008000100 */
[----:B------:R0:W2:Y:S01]  /*0240*/  SYNCS.EXCH.64 URZ, [UR8+0x38], UR6 ;  /* 0x00003806083f75b2 */ /* 0x0000a20008000100 */
[----:B------:R0:W3:Y:S01]  /*0250*/  SYNCS.EXCH.64 URZ, [UR8+0x8], UR4 ;  /* 0x00000804083f75b2 */ /* 0x0000e20008000100 */
[----:B------:R0:W4:Y:S01]  /*0260*/  SYNCS.EXCH.64 URZ, [UR8+0x40], UR6 ;  /* 0x00004006083f75b2 */ /* 0x0001220008000100 */
[----:B------:R0:W0:Y:S01]  /*0270*/  SYNCS.EXCH.64 URZ, [UR8+0x10], UR4 ;  /* 0x00001004083f75b2 */ /* 0x0000220008000100 */
        /* <DEDUP_REMOVED lines=9> */
[----:B------:R-:W-:Y:S01]  /*0310*/  NOP ;  /* 0x0000000000007918 */ /* 0x000fe20000000000 */
.L_x_2:
[----:B------:R-:W5:Y:S01]  /*0320*/  SHFL.IDX PT, R0, R0, RZ, 0x1f ;  /* 0x00001fff00007589 */ /* 0x000f6200000e0000 */
[----:B------:R-:W-:Y:S01]  /*0330*/  ELECT P0, URZ, PT ;  /* 0x00000000003f782f */ /* 0x000fe20003800000 */
[----:B------:R-:W1:Y:S01]  /*0340*/  LDC R2, c[0x0][0x65c] ;  /* 0x00019700ff027b82 */ /* 0x000e620000000800 */
[----:B------:R-:W-:Y:S01]  /*0350*/  SHF.R.S32.HI R7, RZ, 0x1f, R4 ;  /* 0x0000001fff077819 */ /* 0x000fe20000011404 */
[----:B------:R-:W2:Y:S01]  /*0360*/  S2R R5, SR_CTAID.Y ;  /* 0x0000000000057919 */ /* 0x000ea20000002600 */
[----:B0-----:R-:W-:Y:S01]  /*0370*/  UMOV UR4, 0x20 ;  /* 0x0000002000047882 */ /* 0x001fe20000000000 */
[----:B------:R-:W-:Y:S01]  /*0380*/  NOP ;  /* 0x0000000000007918 */ /* 0x000fe20000000000 */
[----:B------:R-:W-:Y:S01]  /*0390*/  LEA.HI R7, R7, R4, RZ, 0x2 ;  /* 0x0000000407077211 */ /* 0x000fe200078f10ff */
[----:B------:R-:W0:Y:S01]  /*03a0*/  S2R R6, SR_CTAID.X ;  /* 0x0000000000067919 */ /* 0x000e220000002500 */
[----:B------:R-:W-:Y:S01]  /*03b0*/  ISETP.NE.AND P2, PT, R10, RZ, PT ;  /* 0x000000ff0a00720c */ /* 0x000fe20003f45270 */
[----:B------:R-:W-:Y:S01]  /*03c0*/  NOP ;  /* 0x0000000000007918 */ /* 0x000fe20000000000 */
[----:B------:R-:W-:-:S02]  /*03d0*/  LOP3.LUT R7, R7, 0xfffffffc, RZ, 0xc0, !PT ;  /* 0xfffffffc07077812 */ /* 0x000fc400078ec0ff */
[----:B-----5:R-:W-:Y:S02]  /*03e0*/  ISETP.NE.OR P0, PT, R0, RZ, !P0 ;  /* 0x000000ff0000720c */ /* 0x020fe40004705670 */
[----:B-1----:R-:W-:-:S04]  /*03f0*/  ISETP.NE.AND P3, PT, R2, 0x1, PT ;  /* 0x000000010200780c */ /* 0x002fc80003f65270 */
[----:B------:R-:W-:Y:S01]  /*0400*/  P2R R0, PR, RZ, 0x8 ;  /* 0x00000008ff007803 */ /* 0x000fe20000000000 */
[----:B------:R-:W-:Y:S01]  /*0410*/  IMAD.IADD R0, R4, 0x1, -R7 ;  /* 0x0000000104007824 */ /* 0x000fe200078e0a07 */
[----:B------:R-:W-:Y:S01]  /*0420*/  LOP3.LUT R4, R3, 0x7f, RZ, 0xc0, !PT ;  /* 0x0000007f03047812 */ /* 0x000fe200078ec0ff */
[----:B------:R-:W-:-:S03]  /*0430*/  IMAD.MOV.U32 R7, RZ, RZ, RZ ;  /* 0x000000ffff077224 */ /* 0x000fc600078e00ff */
[----:B------:R-:W-:Y:S01]  /*0440*/  ISETP.NE.AND P1, PT, R0, 0x3, PT ;  /* 0x000000030000780c */ /* 0x000fe20003f25270 */
[----:B------:R-:W-:Y:S01]  /*0450*/  VOTEU.ALL UP0, P0 ;  /* 0x00000000003f7886 */ /* 0x000fe20000000000 */
[----:B------:R-:W-:Y:S01]  /*0460*/  VOTEU.ALL UP1, P0 ;  /* 0x00000000003f7886 */ /* 0x000fe20000020000 */
[----:B------:R-:W0:Y:S01]  /*0470*/  @P3 LDC R17, c[0x0][0x10] ;  /* 0x00000400ff113b82 */ /* 0x000e220000000800 */
[----:B--2---:R-:W-:Y:S02]  /*0480*/  @P3 IMAD.MOV.U32 R8, RZ, RZ, R5 ;  /* 0x000000ffff083224 */ /* 0x004fe400078e0005 */
[----:B------:R-:W-:Y:S01]  /*0490*/  @!UP0 UMOV UR6, 0x400 ;  /* 0x0000040000068882 */ /* 0x000fe20000000000 */
[----:B------:R-:W-:-:S04]  /*04a0*/  @!UP0 UIADD3 UR4, -UR4, 0x100000, URZ ;  /* 0x0010000004048890 */ /* 0x000fc8000fffe13f */
[----:B------:R-:W-:Y:S02]  /*04b0*/  @!UP0 USHF.L.U32 UR5, UR4, 0xb, URZ ;  /* 0x0000000b04058899 */ /* 0x000fe4000800063f */
[----:B------:R-:W-:Y:S01]  /*04c0*/  @!UP0 USHF.L.U32 UR4, UR4, 0x1, URZ ;  /* 0x0000000104048899 */ /* 0x000fe2000800063f */
[----:B------:R-:W-:Y:S01]  /*04d0*/  @P3 IMAD.MOV.U32 R9, RZ, RZ, RZ ;  /* 0x000000ffff093224 */ /* 0x000fe200078e00ff */
[----:B------:R-:W1:Y:S08]  /*04e0*/  @!UP0 S2UR UR7, SR_CgaCtaId ;  /* 0x00000000000789c3 */ /* 0x000e700000008800 */
[----:B------:R-:W2:Y:S01]  /*04f0*/  @!P3 LDC R11, c[0x0][0xc] ;  /* 0x00000300ff0bbb82 */ /* 0x000ea20000000800 */
[----:B0-----:R-:W-:Y:S01]  /*0500*/  @P3 IMAD.WIDE.U32 R16, R6, R17, R8 ;  /* 0x0000001106103225 */ /* 0x001fe200078e0008 */
[----:B-1----:R-:W-:Y:S01]  /*0510*/  @!UP0 ULEA UR8, UR7, UR6, 0x18 ;  /* 0x0000000607088291 */ /* 0x002fe2000f8ec03f */
[----:B------:R-:W-:-:S02]  /*0520*/  VOTEU.ALL UP0, P0 ;  /* 0x00000000003f7886 */ /* 0x000fc40000000000 */
[----:B------:R-:W-:Y:S01]  /*0530*/  ULDC UR6, c[0x0][0xc] ;  /* 0x0000030000067ab9 */ /* 0x000fe20000000800 */
[----:B------:R-:W-:Y:S01]  /*0540*/  ISETP.EQ.OR P0, PT, R0, RZ, !P1 ;  /* 0x000000ff0000720c */ /* 0x000fe20004f02670 */
[----:B------:R-:W-:-:S03]  /*0550*/  ULDC UR7, c[0x0][0x10] ;  /* 0x0000040000077ab9 */ /* 0x000fc60000000800 */
[C---:B------:R-:W-:Y:S01]  /*0560*/  ISETP.EQ.AND P0, PT, R10.reuse, RZ, P0 ;  /* 0x000000ff0a00720c */ /* 0x040fe20000702270 */
[----:B------:R-:W-:Y:S02]  /*0570*/  VIADD R10, R10, 0xffffffff ;  /* 0xffffffff0a0a7836 */ /* 0x000fe40000000000 */
[----:B--2---:R-:W-:Y:S01]  /*0580*/  @!P3 IMAD.WIDE.U32 R8, R11, R5, R6 ;  /* 0x000000050b08b225 */ /* 0x004fe200078e0006 */
[----:B------:R-:W0:Y:S02]  /*0590*/  FENCE.VIEW.ASYNC.S ;  /* 0x00000000000073c6 */ /* 0x000e240000000000 */
[----:B0-----:R-:W3:Y:S01]  /*05a0*/  @!UP0 SYNCS.EXCH.64 URZ, [UR8+0x80], UR4 ;  /* 0x00008004083f85b2 */ /* 0x001ee20008000100 */
[----:B------:R-:W-:Y:S01]  /*05b0*/  SEL R18, RZ, 0x1, !P0 ;  /* 0x00000001ff127807 */ /* 0x000fe20004000000 */
[----:B------:R-:W-:Y:S01]  /*05c0*/  @P3 IMAD.MOV.U32 R11, RZ, RZ, RZ ;  /* 0x000000ffff0b3224 */ /* 0x000fe200078e00ff */
[----:B------:R-:W-:Y:S01]  /*05d0*/  ISETP.GE.U32.AND P1, PT, R10, 0x2, PT ;  /* 0x000000020a00780c */ /* 0x000fe20003f26070 */
[----:B------:R-:W-:-:S02]  /*05e0*/  @!P3 IMAD.MOV.U32 R16, RZ, RZ, R8 ;  /* 0x000000ffff10b224 */ /* 0x000fc400078e0008 */
[----:B------:R-:W-:Y:S01]  /*05f0*/  @P3 IMAD.IADD R17, R17, 0x1, R11 ;  /* 0x0000000111113824 */ /* 0x000fe200078e020b */
[----:B------:R-:W-:Y:S01]  /*0600*/  SEL R18, R18, 0x2, P1 ;  /* 0x0000000212127807 */ /* 0x000fe20000800000 */
[----:B------:R-:W-:Y:S01]  /*0610*/  @!P3 IMAD.MOV.U32 R17, RZ, RZ, R9 ;  /* 0x000000ffff11b224 */ /* 0x000fe200078e0009 */
[----:B------:R0:W3:Y:S01]  /*0620*/  @!UP1 SYNCS.EXCH.64 URZ, [UR8+0x88], UR4 ;  /* 0x00008804083f95b2 */ /* 0x0000e20008000100 */
[----:B------:R-:W-:Y:S01]  /*0630*/  NOP ;  /* 0x0000000000007918 */ /* 0x000fe20000000000 */
[----:B0-----:R-:W-:-:S03]  /*0640*/  UIMAD.WIDE.U32 UR4, UR6, UR7, URZ ;  /* 0x00000007060472a5 */ /* 0x001fc6000f8e003f */
[----:B------:R-:W-:Y:S02]  /*0650*/  ULDC UR6, c[0x0][0x14] ;  /* 0x0000050000067ab9 */ /* 0x000fe40000000800 */
[----:B------:R-:W-:Y:S02]  /*0660*/  UIMAD.WIDE.U32 UR38, UR4, UR6, URZ ;  /* 0x00000006042672a5 */ /* 0x000fe4000f8e003f */
[----:B------:R-:W-:-:S04]  /*0670*/  UIMAD UR37, UR5, UR6, URZ ;  /* 0x00000006052572a4 */ /* 0x000fc8000f8e023f */
[----:B------:R-:W-:Y:S01]  /*0680*/  UIADD3 UR37, UR39, UR37, URZ ;  /* 0x0000002527257290 */ /* 0x000fe2000fffe03f */
[----:B---34-:R-:W-:Y:S06]  /*0690*/  BAR.SYNC.DEFER_BLOCKING 0x0 ;  /* 0x0000000000007b1d */ /* 0x018fec0000010000 */
[----:B------:R-:W-:Y:S05]  /*06a0*/  @!P2 BRA `(.L_x_3) ;  /* 0x0000005c0058a947 */ /* 0x000fea0003800000 */
[----:B------:R-:W-:-:S13]  /*06b0*/  ISETP.GT.U32.AND P0, PT, R10, 0x1, PT ;  /* 0x000000010a00780c */ /* 0x000fda0003f04070 */
[----:B------:R-:W-:Y:S05]  /*06c0*/  @P0 EXIT ;  /* 0x000000000000094d */ /* 0x000fea0003800000 */
[----:B------:R-:W-:Y:S01]  /*06d0*/  ULDC.64 UR4, c[0x0][0x650] ;  /* 0x0001940000047ab9 */ /* 0x000fe20000000a00 */
[----:B------:R-:W-:Y:S01]  /*06e0*/  PRMT R0, RZ, 0x7610, R0 ;  /* 0x00007610ff007816 */ /* 0x000fe20000000000 */
[----:B------:R-:W-:Y:S01]  /*06f0*/  IMAD.MOV.U32 R101, RZ, RZ, -0x1 ;  /* 0xffffffffff657424 */ /* 0x000fe200078e00ff */
[----:B------:R-:W-:Y:S01]  /*0700*/  ISETP.GE.U32.AND P0, PT, R16, UR4, PT ;  /* 0x0000000410007c0c */ /* 0x000fe2000bf06070 */
[----:B------:R-:W-:Y:S02]  /*0710*/  IMAD.MOV.U32 R100, RZ, RZ, -0x1 ;  /* 0xffffffffff647424 */ /* 0x000fe400078e00ff */
[----:B------:R-:W-:Y:S01]  /*0720*/  IMAD.MOV.U32 R99, RZ, RZ, -0x1 ;  /* 0xffffffffff637424 */ /* 0x000fe200078e00ff */
[----:B------:R-:W-:-:S13]  /*0730*/  ISETP.GE.U32.AND.EX P0, PT, R17, UR5, PT, P0 ;  /* 0x0000000511007c0c */ /* 0x000fda000bf06100 */
[----:B------:R-:W-:Y:S05]  /*0740*/  @P0 BRA `(.L_x_4) ;  /* 0x0000000400540947 */ /* 0x000fea0003800000 */
[----:B------:R-:W0:Y:S01]  /*0750*/  LDC.64 R20, c[0x0][0x628] ;  /* 0x00018a00ff147b82 */ /* 0x000e220000000a00 */
[----:B------:R-:W-:Y:S02]  /*0760*/  IMAD.MOV.U32 R8, RZ, RZ, R16 ;  /* 0x000000ffff087224 */ /* 0x000fe400078e0010 */
[----:B------:R-:W-:-:S05]  /*0770*/  IMAD.MOV.U32 R9, RZ, RZ, R17 ;  /* 0x000000ffff097224 */ /* 0x000fca00078e0011 */
[----:B------:R-:W1:Y:S08]  /*0780*/  LDC R0, c[0x0][0x630] ;  /* 0x00018c00ff007b82 */ /* 0x000e700000000800 */
[----:B------:R-:W2:Y:S01]  /*0790*/  LDC.64 R22, c[0x0][0x620] ;  /* 0x00018800ff167b82 */ /* 0x000ea20000000a00 */
[----:B0-----:R-:W-:-:S04]  /*07a0*/  ISETP.NE.U32.AND P0, PT, R20, RZ, PT ;  /* 0x000000ff1400720c */ /* 0x001fc80003f05070 */
[----:B------:R-:W-:-:S13]  /*07b0*/  ISETP.NE.AND.EX P0, PT, R21, RZ, PT, P0 ;  /* 0x000000ff1500720c */ /* 0x000fda0003f05300 */
[----:B-12---:R-:W-:Y:S05]  /*07c0*/  @!P0 BRA `(.L_x_5) ;  /* 0x0000000000288947 */ /* 0x006fea0003800000 */
[----:B------:R-:W0:Y:S02]  /*07d0*/  LDC R13, c[0x0][0x634] ;  /* 0x00018d00ff0d7b82 */ /* 0x000e240000000800 */
[----:B0-----:R-:W-:-:S05]  /*07e0*/  IADD3 R13, P0, R16, R13, RZ ;  /* 0x0000000d100d7210 */ /* 0x001fca0007f1e0ff */
[----:B------:R-:W-:-:S04]  /*07f0*/  IMAD.X R15, RZ, RZ, R17, P0 ;  /* 0x000000ffff0f7224 */ /* 0x000fc800000e0611 */
[----:B------:R-:W-:-:S04]  /*0800*/  IMAD.WIDE.U32 R8, R15, R20, RZ ;  /* 0x000000140f087225 */ /* 0x000fc800078e00ff */
[----:B------:R-:W-:-:S04]  /*0810*/  IMAD.WIDE.U32 R10, P0, R13, R21, R8 ;  /* 0x000000150d0a7225 */ /* 0x000fc80007800008 */
[----:B------:R-:W-:-:S04]  /*0820*/  IMAD.WIDE.U32 R8, R13, R20, RZ ;  /* 0x000000140d087225 */ /* 0x000fc800078e00ff */
[----:B------:R-:W-:Y:S01]  /*0830*/  IMAD.X R13, RZ, RZ, RZ, P0 ;  /* 0x000000ffff0d7224 */ /* 0x000fe200000e06ff */
[----:B------:R-:W-:Y:S01]  /*0840*/  IADD3 RZ, P0, R9, R10, RZ ;  /* 0x0000000a09ff7210 */ /* 0x000fe20007f1e0ff */
[----:B------:R-:W-:-:S04]  /*0850*/  IMAD.MOV.U32 R12, RZ, RZ, R11 ;  /* 0x000000ffff0c7224 */ /* 0x000fc800078e000b */
[----:B------:R-:W-:-:S08]  /*0860*/  IMAD.WIDE.U32.X R8, R15, R21, R12, P0 ;  /* 0x000000150f087225 */ /* 0x000fd000000e040c */
.L_x_5:
[-CC-:B------:R-:W-:Y:S01]  /*0870*/  SHF.R.U64 R99, R8, R0.reuse, R9.reuse ;  /* 0x0000000008637219 */ /* 0x180fe20000001209 */
[----:B------:R-:W0:Y:S01]  /*0880*/  LDC R12, c[0x0][0x618] ;  /* 0x00018600ff0c7b82 */ /* 0x000e220000000800 */
[----:B------:R-:W-:Y:S01]  /*0890*/  SHF.R.U32.HI R7, RZ, R0, R9 ;  /* 0x00000000ff077219 */ /* 0x000fe20000011609 */
[----:B------:R-:W-:Y:S01]  /*08a0*/  ULDC UR4, c[0x0][0x150] ;  /* 0x0000540000047ab9 */ /* 0x000fe20000000800 */
[----:B------:R-:W-:Y:S02]  /*08b0*/  IADD3 R11, P0, RZ, -R99, RZ ;  /* 0x80000063ff0b7210 */ /* 0x000fe40007f1e0ff */
[----:B------:R-:W-:-:S03]  /*08c0*/  I2FP.F32.U32 R0, R6 ;  /* 0x0000000600007245 */ /* 0x000fc60000201000 */
[----:B------:R-:W1:Y:S01]  /*08d0*/  LDC.64 R30, c[0x0][0x640] ;  /* 0x00019000ff1e7b82 */ /* 0x000e620000000a00 */
[----:B------:R-:W-:Y:S02]  /*08e0*/  IMAD.X R13, RZ, RZ, ~R7, P0 ;  /* 0x000000ffff0d7224 */ /* 0x000fe400000e0e07 */
[----:B------:R-:W-:Y:S01]  /*08f0*/  FMUL R0, R0, UR4 ;  /* 0x0000000400007c20 */ /* 0x000fe20008400000 */
[----:B------:R-:W-:Y:S01]  /*0900*/  IMAD.WIDE.U32 R8, R11, R22, R16 ;  /* 0x000000160b087225 */ /* 0x000fe200078e0010 */
[----:B------:R-:W-:-:S03]  /*0910*/  ULDC UR4, c[0x0][0x154] ;  /* 0x0000550000047ab9 */ /* 0x000fc60000000800 */
[----:B------:R-:W-:Y:S01]  /*0920*/  IMAD R10, R13, R22, RZ ;  /* 0x000000160d0a7224 */ /* 0x000fe200078e02ff */
[----:B------:R-:W2:Y:S01]  /*0930*/  LDC R7, c[0x0][0x144] ;  /* 0x00005100ff077b82 */ /* 0x000ea20000000800 */
[----:B------:R-:W3:Y:S02]  /*0940*/  F2I.U32.TRUNC.NTZ R0, R0 ;  /* 0x0000000000007305 */ /* 0x000ee4000020f000 */
[----:B------:R-:W-:-:S04]  /*0950*/  IMAD R11, R11, R23, R10 ;  /* 0x000000170b0b7224 */ /* 0x000fc800078e020a */
[----:B------:R-:W-:Y:S01]  /*0960*/  IMAD.IADD R9, R9, 0x1, R11 ;  /* 0x0000000109097824 */ /* 0x000fe200078e020b */
[----:B------:R-:W4:Y:S01]  /*0970*/  LDC R24, c[0x0][0x608] ;  /* 0x00018200ff187b82 */ /* 0x000f220000000800 */
[----:B------:R-:W-:-:S03]  /*0980*/  IMAD.MOV.U32 R11, RZ, RZ, -0x1 ;  /* 0xffffffffff0b7424 */ /* 0x000fc600078e00ff */
[-CC-:B0-----:R-:W-:Y:S02]  /*0990*/  SHF.R.U64 R22, R8, R12.reuse, R9.reuse ;  /* 0x0000000c08167219 */ /* 0x181fe40000001209 */
[----:B------:R-:W-:Y:S02]  /*09a0*/  I2FP.F32.U32 R8, R5 ;  /* 0x0000000500087245 */ /* 0x000fe40000201000 */
[----:B------:R-:W0:Y:S01]  /*09b0*/  LDC R28, c[0x0][0x658] ;  /* 0x00019600ff1c7b82 */ /* 0x000e220000000800 */
[----:B-1----:R-:W-:Y:S01]  /*09c0*/  ISETP.NE.U32.AND P0, PT, R30, RZ, PT ;  /* 0x000000ff1e00720c */ /* 0x002fe20003f05070 */
[----:B---3--:R-:W-:Y:S02]  /*09d0*/  IMAD.MOV R10, RZ, RZ, -R0 ;  /* 0x000000ffff0a7224 */ /* 0x008fe400078e0a00 */
[----:B------:R-:W-:Y:S01]  /*09e0*/  FMUL R8, R8, UR4 ;  /* 0x0000000408087c20 */ /* 0x000fe20008400000 */
[----:B------:R-:W-:Y:S02]  /*09f0*/  SHF.R.U32.HI R9, RZ, R12, R9 ;  /* 0x0000000cff097219 */ /* 0x000fe40000011609 */
[----:B------:R-:W-:Y:S01]  /*0a00*/  ISETP.NE.AND.EX P0, PT, R31, RZ, PT, P0 ;  /* 0x000000ff1f00720c */ /* 0x000fe20003f05300 */
[----:B------:R1:W3:Y:S01]  /*0a10*/  F2I.U32.TRUNC.NTZ R15, R8 ;  /* 0x00000008000f7305 */ /* 0x0002e2000020f000 */
[----:B------:R-:W1:Y:S01]  /*0a20*/  LDC R20, c[0x0][0x148] ;  /* 0x00005200ff147b82 */ /* 0x000e620000000800 */
[----:B--2---:R-:W-:-:S07]  /*0a30*/  IMAD R0, R7, R10, R6 ;  /* 0x0000000a07007224 */ /* 0x004fce00078e0206 */
[----:B------:R-:W2:Y:S01]  /*0a40*/  LDC R26, c[0x0][0x600] ;  /* 0x00018000ff1a7b82 */ /* 0x000ea20000000800 */
[-CC-:B----4-:R-:W-:Y:S02]  /*0a50*/  SHF.R.U64 R32, R22, R24.reuse, R9.reuse ;  /* 0x0000001816207219 */ /* 0x190fe40000001209 */
[----:B------:R-:W-:Y:S01]  /*0a60*/  SHF.R.U32.HI R7, RZ, R24, R9 ;  /* 0x00000018ff077219 */ /* 0x000fe20000011609 */
[----:B------:R-:W-:-:S04]  /*0a70*/  IMAD.MOV.U32 R9, RZ, RZ, 0x1 ;  /* 0x00000001ff097424 */ /* 0x000fc800078e00ff */
[----:B------:R-:W4:Y:S01]  /*0a80*/  LDC R21, c[0x0][0x648] ;  /* 0x00019200ff157b82 */ /* 0x000f220000000800 */
[-C--:B0-----:R-:W-:Y:S02]  /*0a90*/  SHF.L.U32 R6, R11, R28.reuse, RZ ;  /* 0x0000001c0b067219 */ /* 0x081fe400000006ff */
[--C-:B------:R-:W-:Y:S02]  /*0aa0*/  SHF.R.U64 R24, R32, R28, R7.reuse ;  /* 0x0000001c20187219 */ /* 0x100fe40000001207 */
[----:B------:R-:W-:Y:S02]  /*0ab0*/  LOP3.LUT R13, RZ, R6, RZ, 0x33, !PT ;  /* 0x00000006ff0d7212 */ /* 0x000fe400078e33ff */
[-C--:B------:R-:W-:Y:S01]  /*0ac0*/  SHF.R.U32.HI R7, RZ, R28.reuse, R7 ;  /* 0x0000001cff077219 */ /* 0x080fe20000011607 */
[----:B------:R-:W0:Y:S01]  /*0ad0*/  LDC R23, c[0x0][0x638] ;  /* 0x00018e00ff177b82 */ /* 0x000e220000000800 */
[----:B------:R-:W-:Y:S01]  /*0ae0*/  SHF.L.U32 R12, R9, R28, RZ ;  /* 0x0000001c090c7219 */ /* 0x000fe200000006ff */
[----:B------:R-:W-:-:S06]  /*0af0*/  IMAD.MOV.U32 R6, RZ, RZ, R24 ;  /* 0x000000ffff067224 */ /* 0x000fcc00078e0018 */
[----:B------:R-:W0:Y:S01]  /*0b00*/  LDC R101, c[0x0][0x610] ;  /* 0x00018400ff657b82 */ /* 0x000e220000000800 */
[----:B-1-3--:R-:W-:Y:S05]  /*0b10*/  @!P0 BRA `(.L_x_6) ;  /* 0x0000000000288947 */ /* 0x00afea0003800000 */
[----:B------:R-:W1:Y:S02]  /*0b20*/  LDC R11, c[0x0][0x64c] ;  /* 0x00019300ff0b7b82 */ /* 0x000e640000000800 */
[----:B-1----:R-:W-:-:S05]  /*0b30*/  IADD3 R11, P0, R24, R11, RZ ;  /* 0x0000000b180b7210 */ /* 0x002fca0007f1e0ff */
        /* <DEDUP_REMOVED lines=8> */
.L_x_6:
[----:B----4-:R-:W-:Y:S01]  /*0bc0*/  SHF.R.U64 R6, R6, R21, R7 ;  /* 0x0000001506067219 */ /* 0x010fe20000001207 */
[----:B--2---:R-:W-:Y:S01]  /*0bd0*/  VIADD R7, R26, 0xffffffff ;  /* 0xffffffff1a077836 */ /* 0x004fe20000000000 */
[----:B------:R-:W-:Y:S01]  /*0be0*/  LOP3.LUT R13, R32, R13, RZ, 0xc0, !PT ;  /* 0x0000000d200d7212 */ /* 0x000fe200078ec0ff */
[----:B------:R-:W-:Y:S02]  /*0bf0*/  IMAD.MOV R15, RZ, RZ, -R15 ;  /* 0x000000ffff0f7224 */ /* 0x000fe400078e0a0f */
[----:B------:R-:W-:Y:S02]  /*0c00*/  IMAD.MOV R8, RZ, RZ, -R6 ;  /* 0x000000ffff087224 */ /* 0x000fe400078e0a06 */
[----:B------:R-:W-:Y:S01]  /*0c10*/  IMAD R13, R12, R6, R13 ;  /* 0x000000060c0d7224 */ /* 0x000fe200078e020d */
[----:B------:R-:W-:Y:S01]  /*0c20*/  LOP3.LUT R6, R22, R7, RZ, 0xc0, !PT ;  /* 0x0000000716067212 */ /* 0x000fe200078ec0ff */
[----:B------:R-:W-:Y:S02]  /*0c30*/  @P3 IMAD R0, R20, R15, R5 ;  /* 0x0000000f14003224 */ /* 0x000fe400078e0205 */
[----:B0-----:R-:W-:-:S02]  /*0c40*/  IMAD R5, R8, R23, R24 ;  /* 0x0000001708057224 */ /* 0x001fc400078e0218 */
[----:B------:R-:W-:Y:S02]  /*0c50*/  IMAD R101, R13, R101, R0 ;  /* 0x000000650d657224 */ /* 0x000fe400078e0200 */
[----:B------:R-:W-:Y:S02]  /*0c60*/  IMAD R6, R5, R26, R6 ;  /* 0x0000001a05067224 */ /* 0x000fe400078e0206 */
[----:B------:R-:W-:-:S03]  /*0c70*/  IMAD.MOV.U32 R0, RZ, RZ, 0x1 ;  /* 0x00000001ff007424 */ /* 0x000fc600078e00ff */
[----:B------:R-:W-:Y:S02]  /*0c80*/  SEL R100, R6, R101, !P3 ;  /* 0x0000006506647207 */ /* 0x000fe40005800000 */
[----:B------:R-:W-:-:S07]  /*0c90*/  SEL R101, R101, R6, !P3 ;  /* 0x0000000665657207 */ /* 0x000fce0005800000 */
.L_x_4:
[----:B------:R-:W-:-:S08]  /*0ca0*/  NOP ;  /* 0x0000000000007918 */ /* 0x000fd00000000000 */
[----:B------:R-:W0:Y:S02]  /*0cb0*/  USETMAXREG.TRY_ALLOC.CTAPOOL UP0, 0xe8 ;  /* 0x000000e8000079c8 */ /* 0x000e240008000600 */
[----:B0-----:R-:W-:-:S13]  /*0cc0*/  PLOP3.LUT P0, PT, PT, PT, UP0, 0x80, 0x0 ;  /* 0x000000000000781c */ /* 0x001fda0003f0f008 */
[----:B------:R-:W-:Y:S05]  /*0cd0*/  @!P0 BRA `(.L_x_4) ;  /* 0xfffffffc00f08947 */ /* 0x000fea000383ffff */
[----:B------:R-:W-:Y:S01]  /*0ce0*/  ULDC.64 UR4, c[0x0][0x598] ;  /* 0x0001660000047ab9 */ /* 0x000fe20000000a00 */
[----:B------:R-:W-:Y:S01]  /*0cf0*/  ULDC.64 UR40, c[0x0][0x208] ;  /* 0x0000820000287ab9 */ /* 0x000fe20000000a00 */
[----:B------:R-:W-:-:S04]  /*0d00*/  ISETP.NE.U32.AND P0, PT, RZ, UR4, PT ;  /* 0x00000004ff007c0c */ /* 0x000fc8000bf05070 */
[----:B------:R-:W-:-:S13]  /*0d10*/  ISETP.NE.AND.EX P0, PT, RZ, UR5, PT, P0 ;  /* 0x00000005ff007c0c */ /* 0x000fda000bf05300 */
[----:B------:R-:W-:Y:S05]  /*0d20*/  @!P0 BRA `(.L_x_7) ;  /* 0x00000000001c8947 */ /* 0x000fea0003800000 */
[----:B------:R-:W0:Y:S02]  /*0d30*/  LDC.64 R6, c[0x0][0x598] ;  /* 0x00016600ff067b82 */ /* 0x000e240000000a00 */
[----:B0-----:R-:W2:Y:S02]  /*0d40*/  LDG.E.64 R6, desc[UR40][R6.64] ;  /* 0x0000002806067981 */ /* 0x001ea4000c1e1b00 */
[----:B--2---:R-:W-:-:S04]  /*0d50*/  ISETP.NE.U32.AND P0, PT, R6, RZ, PT ;  /* 0x000000ff0600720c */ /* 0x004fc80003f05070 */
[----:B------:R-:W-:-:S13]  /*0d60*/  ISETP.NE.AND.EX P0, PT, R7, RZ, PT, P0 ;  /* 0x000000ff0700720c */ /* 0x000fda0003f05300 */
[----:B------:R-:W-:Y:S05]  /*0d70*/  @!P0 BRA `(.L_x_7) ;  /* 0x0000000000088947 */ /* 0x000fea0003800000 */
[----:B------:R0:W5:Y:S01]  /*0d80*/  LD.E R19, desc[UR40][R6.64] ;  /* 0x0000002806137980 */ /* 0x000162000c101900 */
[----:B------:R-:W-:Y:S05]  /*0d90*/  BRA `(.L_x_8) ;  /* 0x0000000000247947 */ /* 0x000fea0003800000 */
.L_x_7:
[----:B------:R-:W-:Y:S02]  /*0da0*/  ULDC.64 UR4, c[0x0][0x588] ;  /* 0x0001620000047ab9 */ /* 0x000fe40000000a00 */
[----:B------:R-:W-:-:S04]  /*0db0*/  ISETP.NE.U32.AND P0, PT, RZ, UR4, PT ;  /* 0x00000004ff007c0c */ /* 0x000fc8000bf05070 */
[----:B------:R-:W-:-:S13]  /*0dc0*/  ISETP.NE.AND.EX P0, PT, RZ, UR5, PT, P0 ;  /* 0x00000005ff007c0c */ /* 0x000fda000bf05300 */
[----:B------:R-:W-:Y:S05]  /*0dd0*/  @!P0 BRA `(.L_x_9) ;  /* 0x00000000000c8947 */ /* 0x000fea0003800000 */
[----:B------:R-:W0:Y:S02]  /*0de0*/  LDC.64 R6, c[0x0][0x588] ;  /* 0x00016200ff067b82 */ /* 0x000e240000000a00 */
[----:B0-----:R1:W5:Y:S01]  /*0df0*/  LDG.E R19, desc[UR40][R6.64] ;  /* 0x0000002806137981 */ /* 0x001362000c1e1900 */
[----:B------:R-:W-:Y:S05]  /*0e00*/  BRA `(.L_x_8) ;  /* 0x0000000000087947 */ /* 0x000fea0003800000 */
.L_x_9:
[----:B------:R-:W-:Y:S02]  /*0e10*/  ULDC UR4, c[0x0][0x580] ;  /* 0x0001600000047ab9 */ /* 0x000fe40000000800 */
[----:B------:R-:W-:-:S07]  /*0e20*/  IMAD.U32 R19, RZ, RZ, UR4 ;  /* 0x00000004ff137e24 */ /* 0x000fce000f8e00ff */
.L_x_8:
[----:B------:R-:W-:Y:S02]  /*0e30*/  ULDC.64 UR4, c[0x0][0x5a0] ;  /* 0x0001680000047ab9 */ /* 0x000fe40000000a00 */
[----:B------:R-:W-:-:S04]  /*0e40*/  ISETP.NE.U32.AND P0, PT, RZ, UR4, PT ;  /* 0x00000004ff007c0c */ /* 0x000fc8000bf05070 */
[----:B------:R-:W-:-:S13]  /*0e50*/  ISETP.NE.AND.EX P0, PT, RZ, UR5, PT, P0 ;  /* 0x00000005ff007c0c */ /* 0x000fda000bf05300 */
[----:B------:R-:W-:Y:S05]  /*0e60*/  @!P0 BRA `(.L_x_10) ;  /* 0x00000000001c8947 */ /* 0x000fea0003800000 */
[----:B01----:R-:W0:Y:S02]  /*0e70*/  LDC.64 R6, c[0x0][0x5a0] ;  /* 0x00016800ff067b82 */ /* 0x003e240000000a00 */
[----:B0-----:R-:W2:Y:S02]  /*0e80*/  LDG.E.64 R6, desc[UR40][R6.64] ;  /* 0x0000002806067981 */ /* 0x001ea4000c1e1b00 */
[----:B--2---:R-:W-:-:S04]  /*0e90*/  ISETP.NE.U32.AND P0, PT, R6, RZ, PT ;  /* 0x000000ff0600720c */ /* 0x004fc80003f05070 */
[----:B------:R-:W-:-:S13]  /*0ea0*/  ISETP.NE.AND.EX P0, PT, R7, RZ, PT, P0 ;  /* 0x000000ff0700720c */ /* 0x000fda0003f05300 */
[----:B------:R-:W-:Y:S05]  /*0eb0*/  @!P0 BRA `(.L_x_10) ;  /* 0x0000000000088947 */ /* 0x000fea0003800000 */
[----:B------:R0:W5:Y:S01]  /*0ec0*/  LD.E R88, desc[UR40][R6.64] ;  /* 0x0000002806587980 */ /* 0x000162000c101900 */
[----:B------:R-:W-:Y:S05]  /*0ed0*/  BRA `(.L_x_11) ;  /* 0x0000000000247947 */ /* 0x000fea0003800000 */
.L_x_10:
[----:B------:R-:W-:Y:S02]  /*0ee0*/  ULDC.64 UR4, c[0x0][0x590] ;  /* 0x0001640000047ab9 */ /* 0x000fe40000000a00 */
[----:B------:R-:W-:-:S04]  /*0ef0*/  ISETP.NE.U32.AND P0, PT, RZ, UR4, PT ;  /* 0x00000004ff007c0c */ /* 0x000fc8000bf05070 */
[----:B------:R-:W-:-:S13]  /*0f00*/  ISETP.NE.AND.EX P0, PT, RZ, UR5, PT, P0 ;  /* 0x00000005ff007c0c */ /* 0x000fda000bf05300 */
[----:B------:R-:W-:Y:S05]  /*0f10*/  @!P0 BRA `(.L_x_12) ;  /* 0x00000000000c8947 */ /* 0x000fea0003800000 */
[----:B------:R-:W2:Y:S02]  /*0f20*/  LDC.64 R88, c[0x0][0x590] ;  /* 0x00016400ff587b82 */ /* 0x000ea40000000a00 */
[----:B--2---:R2:W5:Y:S01]  /*0f30*/  LDG.E R88, desc[UR40][R88.64] ;  /* 0x0000002858587981 */ /* 0x004562000c1e1900 */
[----:B------:R-:W-:Y:S05]  /*0f40*/  BRA `(.L_x_11) ;  /* 0x0000000000087947 */ /* 0x000fea0003800000 */
.L_x_12:
[----:B------:R-:W-:Y:S02]  /*0f50*/  ULDC UR4, c[0x0][0x584] ;  /* 0x0001610000047ab9 */ /* 0x000fe40000000800 */
[----:B------:R-:W-:-:S07]  /*0f60*/  IMAD.U32 R88, RZ, RZ, UR4 ;  /* 0x00000004ff587e24 */ /* 0x000fce000f8e00ff */
.L_x_11:
[----:B------:R-:W-:-:S13]  /*0f70*/  LOP3.LUT P0, RZ, R0, 0xff, RZ, 0xc0, !PT ;  /* 0x000000ff00ff7812 */ /* 0x000fda000780c0ff */
[----:B------:R-:W-:Y:S05]  /*0f80*/  @!P0 EXIT ;  /* 0x000000000000894d */ /* 0x000fea0003800000 */
[----:B------:R-:W3:Y:S01]  /*0f90*/  LDC R90, c[0x0][0x658] ;  /* 0x00019600ff5a7b82 */ /* 0x000ee20000000800 */
[----:B------:R-:W-:Y:S01]  /*0fa0*/  ULDC.64 UR6, c[0x0][0x288] ;  /* 0x0000a20000067ab9 */ /* 0x000fe20000000a00 */
[----:B------:R-:W-:Y:S01]  /*0fb0*/  LOP3.LUT R14, R14, 0x1, RZ, 0xc0, !PT ;  /* 0x000000010e0e7812 */ /* 0x000fe200078ec0ff */
[----:B------:R-:W-:Y:S01]  /*0fc0*/  UIADD3 UR4, UR7, 0x7f, URZ ;  /* 0x0000007f07047890 */ /* 0x000fe2000fffe03f */
[----:B------:R-:W-:Y:S01]  /*0fd0*/  SHF.R.U32.HI R0, RZ, 0x2, R3 ;  /* 0x00000002ff007819 */ /* 0x000fe20000011603 */
[----:B01----:R-:W-:Y:S01]  /*0fe0*/  IMAD.MOV.U32 R7, RZ, RZ, -0x1 ;  /* 0xffffffffff077424 */ /* 0x003fe200078e00ff */
[----:B------:R-:W-:Y:S01]  /*0ff0*/  SHF.R.U32.HI R4, RZ, 0x1, R4 ;  /* 0x00000001ff047819 */ /* 0x000fe20000011604 */
[----:B------:R-:W-:Y:S01]  /*1000*/  USHF.R.S32.HI UR5, URZ, 0x1f, UR4 ;  /* 0x0000001f3f057899 */ /* 0x000fe20008011404 */
[----:B------:R-:W0:Y:S01]  /*1010*/  LDC.64 R92, c[0x0][0x5c8] ;  /* 0x00017200ff5c7b82 */ /* 0x000e220000000a00 */
[----:B------:R-:W-:Y:S01]  /*1020*/  IMAD.SHL.U32 R5, R14, 0x40, RZ ;  /* 0x000000400e057824 */ /* 0x000fe200078e00ff */
[----:B------:R-:W-:Y:S01]  /*1030*/  LOP3.LUT R0, R0, 0x7, RZ, 0xc0, !PT ;  /* 0x0000000700007812 */ /* 0x000fe200078ec0ff */
[----:B------:R-:W-:Y:S01]  /*1040*/  ULEA.HI UR5, UR5, UR4, URZ, 0x7 ;  /* 0x0000000405057291 */ /* 0x000fe2000f8f383f */
[----:B------:R-:W-:Y:S01]  /*1050*/  LOP3.LUT R23, R4, 0x30, RZ, 0xc0, !PT ;  /* 0x0000003004177812 */ /* 0x000fe200078ec0ff */
[----:B------:R-:W-:Y:S01]  /*1060*/  IMAD.MOV.U32 R9, RZ, RZ, 0x1 ;  /* 0x00000001ff097424 */ /* 0x000fe200078e00ff */
[--C-:B------:R-:W-:Y:S01]  /*1070*/  LOP3.LUT R22, R5, 0x40, R0.reuse, 0xe2, !PT ;  /* 0x0000004005167812 */ /* 0x100fe200078ee200 */
[----:B------:R-:W-:Y:S01]  /*1080*/  USHF.R.S32.HI UR43, URZ, 0x7, UR5 ;  /* 0x000000073f2b7899 */ /* 0x000fe20008011405 */
[----:B------:R-:W1:Y:S01]  /*1090*/  LDC R95, c[0x0][0x600] ;  /* 0x00018000ff5f7b82 */ /* 0x000e620000000800 */
[-C--:B------:R-:W-:Y:S01]  /*10a0*/  IADD3 R5, RZ, -R23.reuse, -R0 ;  /* 0x80000017ff057210 */ /* 0x080fe20007ffe800 */
[----:B------:R-:W-:Y:S01]  /*10b0*/  IMAD.U32 R6, RZ, RZ, UR6 ;  /* 0x00000006ff067e24 */ /* 0x000fe2000f8e00ff */
[C---:B--2---:R-:W-:Y:S01]  /*10c0*/  LOP3.LUT R89, R3.reuse, 0x3, RZ, 0xc0, !PT ;  /* 0x0000000303597812 */ /* 0x044fe200078ec0ff */
[----:B------:R-:W-:Y:S01]  /*10d0*/  UISETP.LT.AND UP0, UPT, UR43, 0x1, UPT ;  /* 0x000000012b00788c */ /* 0x000fe2000bf01270 */
[----:B------:R-:W-:Y:S01]  /*10e0*/  LOP3.LUT R94, R3, 0x80, RZ, 0xc0, !PT ;  /* 0x00000080035e7812 */ /* 0x000fe200078ec0ff */
[----:B------:R-:W-:Y:S01]  /*10f0*/  IMAD R5, R14, -0x40, R5 ;  /* 0xffffffc00e057824 */ /* 0x000fe200078e0205 */
[----:B------:R-:W-:Y:S01]  /*1100*/  ULDC UR4, c[0x0][0x284] ;  /* 0x0000a10000047ab9 */ /* 0x000fe20000000800 */
[-C--:B---3--:R-:W-:Y:S01]  /*1110*/  SHF.L.U32 R7, R7, R90.reuse, RZ ;  /* 0x0000005a07077219 */ /* 0x088fe200000006ff */
[----:B------:R-:W-:Y:S01]  /*1120*/  USEL UR44, UR43, 0x1, UP0 ;  /* 0x000000012b2c7887 */ /* 0x000fe20008000000 */
[----:B------:R-:W-:Y:S01]  /*1130*/  LOP3.LUT R22, R22, R23, RZ, 0xfc, !PT ;  /* 0x0000001716167212 */ /* 0x000fe200078efcff */
[----:B------:R-:W-:Y:S01]  /*1140*/  IMAD R89, R89, -0x2, R6 ;  /* 0xfffffffe59597824 */ /* 0x000fe200078e0206 */
[----:B------:R-:W-:Y:S01]  /*1150*/  SHF.L.U32 R90, R9, R90, RZ ;  /* 0x0000005a095a7219 */ /* 0x000fe200000006ff */
[----:B------:R-:W-:Y:S01]  /*1160*/  VIADD R97, R5, UR4 ;  /* 0x0000000405617c36 */ /* 0x000fe20008000000 */
[----:B------:R-:W-:Y:S01]  /*1170*/  LOP3.LUT R98, R18, 0x1, RZ, 0xfc, !PT ;  /* 0x0000000112627812 */ /* 0x000fe200078efcff */
[----:B------:R-:W-:Y:S01]  /*1180*/  IMAD.MOV.U32 R23, RZ, RZ, RZ ;  /* 0x000000ffff177224 */ /* 0x000fe200078e00ff */
[C---:B0-----:R-:W-:Y:S01]  /*1190*/  SHF.L.U64.HI R91, R92.reuse, 0x3, R93 ;  /* 0x000000035c5b7819 */ /* 0x041fe2000001025d */
[----:B------:R-:W-:Y:S01]  /*11a0*/  IMAD.SHL.U32 R92, R92, 0x8, RZ ;  /* 0x000000085c5c7824 */ /* 0x000fe200078e00ff */
[----:B------:R-:W-:Y:S01]  /*11b0*/  SHF.R.U32.HI R94, RZ, 0x7, R94 ;  /* 0x00000007ff5e7819 */ /* 0x000fe2000001165e */
[----:B------:R-:W-:Y:S01]  /*11c0*/  IMAD.SHL.U32 R93, R3, 0x2, RZ ;  /* 0x00000002035d7824 */ /* 0x000fe200078e00ff */
[----:B------:R-:W-:Y:S01]  /*11d0*/  LOP3.LUT R96, RZ, R7, RZ, 0x33, !PT ;  /* 0x00000007ff607212 */ /* 0x000fe200078e33ff */
[----:B------:R-:W-:Y:S01]  /*11e0*/  UIADD3 UR44, UR43, -UR44, URZ ;  /* 0x8000002c2b2c7290 */ /* 0x000fe2000fffe03f */
[----:B------:R-:W-:Y:S01]  /*11f0*/  UMOV UR36, URZ ;  /* 0x0000003f00247c82 */ /* 0x000fe20008000000 */
[----:B-1----:R-:W-:Y:S01]  /*1200*/  VIADD R95, R95, 0xffffffff ;  /* 0xffffffff5f5f7836 */ /* 0x002fe20000000000 */
[----:B------:R-:W-:-:S09]  /*1210*/  UMOV UR42, URZ ;  /* 0x0000003f002a7c82 */ /* 0x000fd20008000000 */
.L_x_158:
[----:B0-----:R-:W0:Y:S01]  /*1220*/  SHFL.IDX PT, R0, R94, RZ, 0x1f ;  /* 0x00001fff5e007589 */ /* 0x001e2200000e0000 */
[----:B-1----:R-:W1:Y:S01]  /*1230*/  S2UR UR7, SR_CgaCtaId ;  /* 0x00000000000779c3 */ /* 0x002e620000008800 */
[----:B------:R-:W-:Y:S01]  /*1240*/  UMOV UR6, 0x400 ;  /* 0x0000040000067882 */ /* 0x000fe20000000000 */
[----:B0-----:R-:W-:Y:S01]  /*1250*/  R2UR UR4, R0 ;  /* 0x00000000000472ca */ /* 0x001fe200000e0000 */
[----:B-1----:R-:W-:-:S12]  /*1260*/  ULEA UR46, UR7, UR6, 0x18 ;  /* 0x00000006072e7291 */ /* 0x002fd8000f8ec03f */
[----:B------:R-:W-:-:S04]  /*1270*/  ULEA.HI UR5, UR4, UR4, URZ, 0x1 ;  /* 0x0000000404057291 */ /* 0x000fc8000f8f083f */
[----:B------:R-:W-:-:S04]  /*1280*/  ULOP3.LUT UR5, UR5, 0x7fffe, URZ, 0xc0, !UPT ;  /* 0x0007fffe05057892 */ /* 0x000fc8000f8ec03f */
[----:B------:R-:W-:-:S03]  /*1290*/  UIADD3 UR5, UR4, -UR5, URZ ;  /* 0x8000000504057290 */ /* 0x000fc6000fffe03f */
[----:B------:R-:W-:Y:S01]  /*12a0*/  ULDC UR4, c[0x0][0x28c] ;  /* 0x0000a30000047ab9 */ /* 0x000fe20000000800 */
[----:B------:R-:W-:Y:S01]  /*12b0*/  ULEA UR5, UR5, UR46, 0xd ;  /* 0x0000002e05057291 */ /* 0x000fe2000f8e683f */
[----:B------:R-:W-:-:S03]  /*12c0*/  ISETP.LT.AND P0, PT, RZ, UR4, PT ;  /* 0x00000004ff007c0c */ /* 0x000fc6000bf01270 */
[----:B------:R-:W-:-:S04]  /*12d0*/  UIADD3 UR5, UR5, 0x180, URZ ;  /* 0x0000018005057890 */ /* 0x000fc8000fffe03f */
[----:B------:R-:W-:-:S04]  /*12e0*/  USHF.R.U32.HI UR5, URZ, 0x4, UR5 ;  /* 0x000000043f057899 */ /* 0x000fc80008011605 */
[----:B------:R-:W-:-:S04]  /*12f0*/  ULOP3.LUT UR5, UR5, 0x3fff, URZ, 0xc0, !UPT ;  /* 0x00003fff05057892 */ /* 0x000fc8000f8ec03f */
[----:B------:R-:W-:Y:S01]  /*1300*/  ULOP3.LUT UR45, UR5, 0x10000, URZ, 0xfc, !UPT ;  /* 0x00010000052d7892 */ /* 0x000fe2000f8efc3f */
[----:B--234-:R-:W-:Y:S11]  /*1310*/  @P0 BRA `(.L_x_13) ;  /* 0x0000000000400947 */ /* 0x01cff60003800000 */
[----:B------:R-:W-:Y:S01]  /*1320*/  MOV R0, 0x0 ;  /* 0x0000000000007802 */ /* 0x000fe20000000f00 */
[----:B------:R-:W-:Y:S01]  /*1330*/  ULDC.64 UR4, c[0x4][0x68] ;  /* 0x01001a0000047ab9 */ /* 0x000fe20000000a00 */
[----:B------:R-:W-:Y:S01]  /*1340*/  ULDC.64 UR6, c[0x4][0x8] ;  /* 0x0100020000067ab9 */ /* 0x000fe20000000a00 */
[----:B------:R-:W-:Y:S01]  /*1350*/  IMAD.U32 R4, RZ, RZ, UR4 ;  /* 0x00000004ff047e24 */ /* 0x000fe2000f8e00ff */
[----:B------:R0:W1:Y:S01]  /*1360*/  LDC.64 R14, c[0x4][R0] ;  /* 0x01000000000e7b82 */ /* 0x0000620000000a00 */
[----:B------:R-:W-:Y:S01]  /*1370*/  IMAD.U32 R5, RZ, RZ, UR5 ;  /* 0x00000005ff057e24 */ /* 0x000fe2000f8e00ff */
[----:B------:R-:W-:Y:S01]  /*1380*/  ULDC.64 UR4, c[0x4][0x70] ;  /* 0x01001c0000047ab9 */ /* 0x000fe20000000a00 */
[----:B------:R-:W-:Y:S02]  /*1390*/  IMAD.U32 R10, RZ, RZ, UR6 ;  /* 0x00000006ff0a7e24 */ /* 0x000fe4000f8e00ff */
[----:B------:R-:W-:Y:S02]  /*13a0*/  IMAD.U32 R6, RZ, RZ, UR4 ;  /* 0x00000004ff067e24 */ /* 0x000fe4000f8e00ff */
[----:B------:R-:W-:-:S02]  /*13b0*/  IMAD.U32 R7, RZ, RZ, UR5 ;  /* 0x00000005ff077e24 */ /* 0x000fc4000f8e00ff */
[----:B------:R-:W-:Y:S02]  /*13c0*/  IMAD.U32 R11, RZ, RZ, UR7 ;  /* 0x00000007ff0b7e24 */ /* 0x000fe4000f8e00ff */
[----:B------:R-:W-:Y:S02]  /*13d0*/  IMAD.MOV.U32 R8, RZ, RZ, 0x1e1 ;  /* 0x000001e1ff087424 */ /* 0x000fe400078e00ff */
[----:B------:R-:W-:Y:S02]  /*13e0*/  IMAD.MOV.U32 R12, RZ, RZ, 0x1 ;  /* 0x00000001ff0c7424 */ /* 0x000fe400078e00ff */
[----:B0-----:R-:W-:-:S07]  /*13f0*/  IMAD.MOV.U32 R13, RZ, RZ, RZ ;  /* 0x000000ffff0d7224 */ /* 0x001fce00078e00ff */
[----:B------:R-:W-:-:S07]  /*1400*/  LEPC R20, `(.L_x_13) ;  /* 0x000000001014794e */ /* 0x000fce0000000000 */
[----:B-1---5:R-:W-:Y:S05]  /*1410*/  CALL.ABS.NOINC R14 ;  /* 0x000000000e007343 */ /* 0x022fea0003c00000 */
.L_x_13:
[----:B------:R-:W-:-:S13]  /*1420*/  ISETP.NE.AND P0, PT, R98, 0x3, PT ;  /* 0x000000036200780c */ /* 0x000fda0003f05270 */
[----:B------:R-:W-:Y:S05]  /*1430*/  @!P0 BRA `(.L_x_14) ;  /* 0x0000000000048947 */ /* 0x000fea0003800000 */
[----:B------:R-:W-:Y:S01]  /*1440*/  BPT.TRAP 0x1 ;  /* 0x000000040000795c */ /* 0x000fe20000300000 */
.L_x_14:
[----:B------:R-:W-:Y:S02]  /*1450*/  IMAD.U32 R3, RZ, RZ, UR42 ;  /* 0x0000002aff037e24 */ /* 0x000fe4000f8e00ff */
[----:B------:R-:W-:-:S03]  /*1460*/  IMAD.U32 R0, RZ, RZ, UR36 ;  /* 0x00000024ff007e24 */ /* 0x000fc6000f8e00ff */
[----:B------:R-:W-:Y:S02]  /*1470*/  LEA R3, R3, UR46, 0x3 ;  /* 0x0000002e03037c11 */ /* 0x000fe4000f8e18ff */
[----:B------:R-:W-:-:S04]  /*1480*/  SHF.L.U32 R0, R0, 0x1f, RZ ;  /* 0x0000001f00007819 */ /* 0x000fc800000006ff */
[----:B------:R0:W1:Y:S01]  /*1490*/  SYNCS.PHASECHK.TRANS64.TRYWAIT P1, [R3+URZ], R0 ;  /* 0x00000000030075a7 */ /* 0x000062000802017f */
[----:B------:R-:W-:Y:S05]  /*14a0*/  @!P0 BRA `(.L_x_15) ;  /* 0x0000000000048947 */ /* 0x000fea0003800000 */
[----:B------:R-:W-:Y:S01]  /*14b0*/  BPT.TRAP 0x1 ;  /* 0x000000040000795c */ /* 0x000fe20000300000 */
.L_x_15:
[----:B------:R-:W-:-:S05]  /*14c0*/  IMAD.U32 R4, RZ, RZ, UR44 ;  /* 0x0000002cff047e24 */ /* 0x000fca000f8e00ff */
[----:B------:R-:W-:Y:S01]  /*14d0*/  ISETP.GE.AND P2, PT, R4, 0x1, PT ;  /* 0x000000010400780c */ /* 0x000fe20003f46270 */
[----:B-1----:R-:W-:-:S12]  /*14e0*/  @P1 BRA `(.L_x_16) ;  /* 0x0000000000081947 */ /* 0x002fd80003800000 */
[----:B------:R-:W1:Y:S02]  /*14f0*/  SYNCS.PHASECHK.TRANS64.TRYWAIT P1, [R3+URZ], R0 ;  /* 0x00000000030075a7 */ /* 0x000e64000802017f */
[----:B-1----:R-:W-:Y:S05]  /*1500*/  @!P1 BRA `(.L_x_17) ;  /* 0x0000006800249947 */ /* 0x002fea0003800000 */
.L_x_16:
[----:B------:R-:W-:Y:S05]  /*1510*/  WARPSYNC.ALL ;  /* 0x0000000000007948 */ /* 0x000fea0003800000 */
[----:B------:R-:W-:Y:S01]  /*1520*/  UIADD3 UR4, UR46, 0x70180, URZ ;  /* 0x000701802e047890 */ /* 0x000fe2000fffe03f */
[----:B------:R-:W-:Y:S01]  /*1530*/  WARPGROUP.ARRIVE ;  /* 0x00000000000079c5 */ /* 0x000fe20000000000 */
[----:B------:R-:W-:Y:S02]  /*1540*/  ULEA UR6, UR42, UR45, 0xc ;  /* 0x0000002d2a067291 */ /* 0x000fe4000f8e603f */
[----:B------:R-:W-:Y:S01]  /*1550*/  USHF.R.U32.HI UR4, URZ, 0x4, UR4 ;  /* 0x000000043f047899 */ /* 0x000fe20008011604 */
[----:B------:R-:W-:Y:S01]  /*1560*/  UMOV UR13, 0x40000040 ;  /* 0x40000040000d7882 */ /* 0x000fe20000000000 */
[----:B------:R-:W-:-:S02]  /*1570*/  UMOV UR15, 0x40000040 ;  /* 0x40000040000f7882 */ /* 0x000fc40000000000 */
[----:B------:R-:W-:Y:S01]  /*1580*/  ULOP3.LUT UR4, UR4, 0x3fff, URZ, 0xc0, !UPT ;  /* 0x00003fff04047892 */ /* 0x000fe2000f8ec03f */
[----:B------:R-:W-:Y:S01]  /*1590*/  UMOV UR12, UR6 ;  /* 0x00000006000c7c82 */ /* 0x000fe20008000000 */
[----:B------:R-:W-:Y:S02]  /*15a0*/  UMOV UR5, 0x40000040 ;  /* 0x4000004000057882 */ /* 0x000fe40000000000 */
[----:B------:R-:W-:Y:S01]  /*15b0*/  ULOP3.LUT UR8, UR4, 0x10000, URZ, 0xfc, !UPT ;  /* 0x0001000004087892 */ /* 0x000fe2000f8efc3f */
[----:B------:R-:W-:-:S03]  /*15c0*/  UMOV UR7, 0x40000040 ;  /* 0x4000004000077882 */ /* 0x000fc60000000000 */
[----:B------:R-:W-:-:S04]  /*15d0*/  ULEA UR4, UR42, UR8, 0xc ;  /* 0x000000082a047291 */ /* 0x000fc8000f8e603f */
[----:B------:R-:W-:-:S03]  /*15e0*/  UIADD3 UR9, UR4, 0xc06, URZ ;  /* 0x00000c0604097890 */ /* 0x000fc6000fffe03f */
[----:B------:R-:W-:Y:S02]  /*15f0*/  UMOV UR14, UR4 ;  /* 0x00000004000e7c82 */ /* 0x000fe40008000000 */
[----:B------:R-:W-:Y:S01]  /*1600*/  HGMMA.64x128x8.F32.TF32 R24, gdesc[UR12], RZ, !UPT, gsb0 ;  /* 0x05e000000c1879f0 */ /* 0x000fe2000c0028ff */
[----:B------:R-:W-:Y:S02]  /*1610*/  UIADD3 UR12, UR6, 0x2, URZ ;  /* 0x00000002060c7890 */ /* 0x000fe4000fffe03f */
[----:B------:R-:W-:Y:S01]  /*1620*/  UIADD3 UR14, UR4, 0x2, URZ ;  /* 0x00000002040e7890 */ /* 0x000fe2000fffe03f */
[----:B------:R-:W-:Y:S01]  /*1630*/  UMOV UR13, 0x40000040 ;  /* 0x40000040000d7882 */ /* 0x000fe20000000000 */
[----:B------:R-:W-:Y:S01]  /*1640*/  UMOV UR15, 0x40000040 ;  /* 0x40000040000f7882 */ /* 0x000fe20000000000 */
[----:B------:R-:W-:Y:S02]  /*1650*/  WARPGROUP.DEPBAR.LE gsb0, 0x0 ;  /* 0x00008000000079c5 */ /* 0x000fe40000010000 */
[----:B------:R-:W-:-:S06]  /*1660*/  WARPGROUP.ARRIVE ;  /* 0x00000000000079c5 */ /* 0x000fcc0000000000 */
[----:B------:R-:W-:Y:S01]  /*1670*/  HGMMA.64x128x8.F32.TF32 R24, gdesc[UR12], R24, gsb0 ;  /* 0x05e000000c1879f0 */ /* 0x000fe20008002818 */
        /* <DEDUP_REMOVED lines=88> */
[----:B------:R-:W-:-:S07]  /*1c00*/  UIADD3 UR6, UR6, 0xc06, URZ ;  /* 0x00000c0606067890 */ /* 0x000fce000fffe03f */
[----:B------:R-:W-:Y:S01]  /*1c10*/  UMOV UR4, UR6 ;  /* 0x0000000600047c82 */ /* 0x000fe20008000000 */
[----:B------:R-:W-:Y:S01]  /*1c20*/  UMOV UR6, UR9 ;  /* 0x0000000900067c82 */ /* 0x000fe20008000000 */
[----:B------:R-:W-:Y:S02]  /*1c30*/  WARPGROUP.DEPBAR.LE gsb0, 0x0 ;  /* 0x00008000000079c5 */ /* 0x000fe40000010000 */
[----:B------:R-:W-:-:S06]  /*1c40*/  WARPGROUP.ARRIVE ;  /* 0x00000000000079c5 */ /* 0x000fcc0000000000 */
[----:B------:R-:W-:Y:S03]  /*1c50*/  HGMMA.64x128x8.F32.TF32 R24, gdesc[UR12], R24, gsb0 ;  /* 0x05e000000c1879f0 */ /* 0x000fe60008002818 */
[----:B------:R-:W-:Y:S02]  /*1c60*/  WARPGROUP.DEPBAR.LE gsb0, 0x0 ;  /* 0x00008000000079c5 */ /* 0x000fe40000010000 */
[----:B------:R-:W-:-:S07]  /*1c70*/  WARPGROUP.ARRIVE ;  /* 0x00000000000079c5 */ /* 0x000fce0000000000 */
[----:B------:R-:W-:Y:S03]  /*1c80*/  HGMMA.64x128x8.F32.TF32 R24, gdesc[UR4], R24, gsb0 ;  /* 0x05e00000041879f0 */ /* 0x000fe60008002818 */
[----:B------:R-:W-:Y:S02]  /*1c90*/  WARPGROUP.DEPBAR.LE gsb0, 0x0 ;  /* 0x00008000000079c5 */ /* 0x000fe40000010000 */
[----:B------:R-:W-:Y:S05]  /*1ca0*/  @!P2 BRA `(.L_x_18) ;  /* 0x00000008006ca947 */ /* 0x000fea0003800000 */
[----:B------:R-:W-:Y:S01]  /*1cb0*/  UIADD3 UR13, UR42, 0x1, URZ ;  /* 0x000000012a0d7890 */ /* 0x000fe2000fffe03f */
[----:B01----:R-:W-:Y:S01]  /*1cc0*/  IMAD.U32 R0, RZ, RZ, UR44 ;  /* 0x0000002cff007e24 */ /* 0x003fe2000f8e00ff */
[----:B------:R-:W-:Y:S02]  /*1cd0*/  UMOV UR9, UR42 ;  /* 0x0000002a00097c82 */ /* 0x000fe40008000000 */
[----:B------:R-:W-:-:S04]  /*1ce0*/  UISETP.NE.AND UP0, UPT, UR13, 0x7, UPT ;  /* 0x000000070d00788c */ /* 0x000fc8000bf05270 */
[----:B------:R-:W-:Y:S02]  /*1cf0*/  USEL UR4, URZ, 0x1, UP0 ;  /* 0x000000013f047887 */ /* 0x000fe40008000000 */
[----:B------:R-:W-:Y:S02]  /*1d00*/  USEL UR13, UR13, URZ, UP0 ;  /* 0x0000003f0d0d7287 */ /* 0x000fe40008000000 */
[----:B------:R-:W-:-:S06]  /*1d10*/  ULOP3.LUT UR4, UR36, UR4, URZ, 0x3c, !UPT ;  /* 0x0000000424047292 */ /* 0x000fcc000f8e3c3f */
[----:B------:R-:W-:-:S07]  /*1d20*/  IMAD.U32 R5, RZ, RZ, UR4 ;  /* 0x00000004ff057e24 */ /* 0x000fce000f8e00ff */
.L_x_25:
[----:B01----:R-:W-:Y:S05]  /*1d30*/  @!P0 BRA `(.L_x_19) ;  /* 0x0000000000048947 */ /* 0x003fea0003800000 */
[----:B------:R-:W-:Y:S01]  /*1d40*/  BPT.TRAP 0x1 ;  /* 0x000000040000795c */ /* 0x000fe20000300000 */
.L_x_19:
[----:B------:R-:W0:Y:S01]  /*1d50*/  S2UR UR4, SR_CgaCtaId ;  /* 0x00000000000479c3 */ /* 0x000e220000008800 */
[----:B------:R-:W-:Y:S01]  /*1d60*/  UMOV UR10, 0x400 ;  /* 0x00000400000a7882 */ /* 0x000fe20000000000 */
[----:B------:R-:W-:Y:S01]  /*1d70*/  SHF.L.U32 R3, R5, 0x1f, RZ ;  /* 0x0000001f05037819 */ /* 0x000fe200000006ff */
[----:B0-----:R-:W-:-:S04]  /*1d80*/  ULEA UR10, UR4, UR10, 0x18 ;  /* 0x0000000a040a7291 */ /* 0x001fc8000f8ec03f */
[----:B------:R-:W-:-:S09]  /*1d90*/  ULEA UR4, UR13, UR10, 0x3 ;  /* 0x0000000a0d047291 */ /* 0x000fd2000f8e183f */
[----:B------:R0:W1:Y:S01]  /*1da0*/  SYNCS.PHASECHK.TRANS64.TRYWAIT P1, [UR4], R3 ;  /* 0x00000003ff0075a7 */ /* 0x0000620008020144 */
[----:B------:R-:W-:Y:S05]  /*1db0*/  @!P0 BRA `(.L_x_20) ;  /* 0x0000000000048947 */ /* 0x000fea0003800000 */
[----:B------:R-:W-:Y:S01]  /*1dc0*/  BPT.TRAP 0x1 ;  /* 0x000000040000795c */ /* 0x000fe20000300000 */
.L_x_20:
[----:B-1----:R-:W-:Y:S05]  /*1dd0*/  @P1 BRA `(.L_x_21) ;  /* 0x0000000000081947 */ /* 0x002fea0003800000 */
[----:B------:R-:W1:Y:S02]  /*1de0*/  SYNCS.PHASECHK.TRANS64.TRYWAIT P1, [UR4], R3 ;  /* 0x00000003ff0075a7 */ /* 0x000e640008020144 */
[----:B-1----:R-:W-:Y:S05]  /*1df0*/  @!P1 BRA `(.L_x_22) ;  /* 0x0000005c00fc9947 */ /* 0x002fea0003800000 */
.L_x_21:
[----:B------:R-:W-:Y:S01]  /*1e00*/  ULEA UR12, UR13, UR8, 0xc ;  /* 0x000000080d0c7291 */ /* 0x000fe2000f8e603f */
[----:B------:R-:W-:Y:S01]  /*1e10*/  WARPGROUP.ARRIVE ;  /* 0x00000000000079c5 */ /* 0x000fe20000000000 */
[----:B------:R-:W-:Y:S01]  /*1e20*/  ULEA UR11, UR13, UR45, 0xc ;  /* 0x0000002d0d0b7291 */ /* 0x000fe2000f8e603f */
[----:B------:R-:W-:Y:S01]  /*1e30*/  UMOV UR7, 0x40000040 ;  /* 0x4000004000077882 */ /* 0x000fe20000000000 */
[----:B------:R-:W-:-:S03]  /*1e40*/  UMOV UR5, 0x40000040 ;  /* 0x4000004000057882 */ /* 0x000fc60000000000 */
[----:B------:R-:W-:Y:S02]  /*1e50*/  UMOV UR6, UR12 ;  /* 0x0000000c00067c82 */ /* 0x000fe40008000000 */
[----:B------:R-:W-:Y:S02]  /*1e60*/  UMOV UR4, UR11 ;  /* 0x0000000b00047c82 */ /* 0x000fe40008000000 */
[----:B------:R-:W-:Y:S01]  /*1e70*/  HGMMA.64x128x8.F32.TF32 R24, gdesc[UR4], R24, gsb0 ;  /* 0x05e00000041879f0 */ /* 0x000fe20008002818 */
[----:B------:R-:W-:Y:S02]  /*1e80*/  UIADD3 UR6, UR12, 0x2, URZ ;  /* 0x000000020c067890 */ /* 0x000fe4000fffe03f */
[----:B------:R-:W-:Y:S01]  /*1e90*/  UIADD3 UR4, UR11, 0x2, URZ ;  /* 0x000000020b047890 */ /* 0x000fe2000fffe03f */
[----:B------:R-:W-:Y:S01]  /*1ea0*/  UMOV UR7, 0x40000040 ;  /* 0x4000004000077882 */ /* 0x000fe20000000000 */
[----:B------:R-:W-:Y:S01]  /*1eb0*/  UMOV UR5, 0x40000040 ;  /* 0x4000004000057882 */ /* 0x000fe20000000000 */
[----:B------:R-:W-:-:S02]  /*1ec0*/  WARPGROUP.DEPBAR.LE gsb0, 0x0 ;  /* 0x00008000000079c5 */ /* 0x000fc40000010000 */
        /* <DEDUP_REMOVED lines=99> */
[----:B------:R-:W-:Y:S03]  /*2500*/  HGMMA.64x128x8.F32.TF32 R24, gdesc[UR4], R24, gsb0 ;  /* 0x05e00000041879f0 */ /* 0x000fe60008002818 */
[----:B------:R-:W-:Y:S02]  /*2510*/  WARPGROUP.DEPBAR.LE gsb0, 0x0 ;  /* 0x00008000000079c5 */ /* 0x000fe40000010000 */
[----:B------:R-:W-:Y:S05]  /*2520*/  @!P0 BRA `(.L_x_23) ;  /* 0x0000000000048947 */ /* 0x000fea0003800000 */
[----:B------:R-:W-:Y:S01]  /*2530*/  BPT.TRAP 0x1 ;  /* 0x000000040000795c */ /* 0x000fe20000300000 */
.L_x_23:
[----:B------:R-:W-:Y:S01]  /*2540*/  ULEA UR10, UR9, UR10, 0x3 ;  /* 0x0000000a090a7291 */ /* 0x000fe2000f8e183f */
[----:B------:R-:W-:-:S03]  /*2550*/  ISETP.GT.U32.AND P1, PT, R18, 0x1, PT ;  /* 0x000000011200780c */ /* 0x000fc60003f24070 */
[----:B------:R-:W-:-:S04]  /*2560*/  UIADD3 UR10, UR10, 0x38, URZ ;  /* 0x000000380a0a7890 */ /* 0x000fc8000fffe03f */
[----:B------:R-:W-:-:S09]  /*2570*/  UPRMT UR10, URZ, 0x654, UR10 ;  /* 0x000006543f0a7896 */ /* 0x000fd2000800000a */
[----:B------:R-:W-:Y:S01]  /*2580*/  SYNCS.ARRIVE.TRANS64.RED.A1T0 RZ, [UR10], RZ ;  /* 0x000000ffffff79a7 */ /* 0x000fe2000810040a */
[----:B------:R-:W-:Y:S05]  /*2590*/  @P1 BRA `(.L_x_24) ;  /* 0x0000000000041947 */ /* 0x000fea0003800000 */
[----:B------:R-:W-:Y:S01]  /*25a0*/  BPT.TRAP 0x1 ;  /* 0x000000040000795c */ /* 0x000fe20000300000 */
.L_x_24:
[----:B------:R-:W-:Y:S01]  /*25b0*/  UIADD3 UR13, UR13, 0x1, URZ ;  /* 0x000000010d0d7890 */ /* 0x000fe2000fffe03f */
[C---:B------:R-:W-:Y:S01]  /*25c0*/  ISETP.GT.AND P1, PT, R0.reuse, 0x1, PT ;  /* 0x000000010000780c */ /* 0x040fe20003f24270 */
[----:B------:R-:W-:Y:S01]  /*25d0*/  UIADD3 UR9, UR9, 0x1, URZ ;  /* 0x0000000109097890 */ /* 0x000fe2000fffe03f */
[----:B------:R-:W-:Y:S01]  /*25e0*/  VIADD R0, R0, 0xffffffff ;  /* 0xffffffff00007836 */ /* 0x000fe20000000000 */
[----:B------:R-:W-:Y:S02]  /*25f0*/  UISETP.NE.AND UP0, UPT, UR13, 0x7, UPT ;  /* 0x000000070d00788c */ /* 0x000fe4000bf05270 */
[----:B------:R-:W-:Y:S02]  /*2600*/  UISETP.NE.AND UP1, UPT, UR9, 0x7, UPT ;  /* 0x000000070900788c */ /* 0x000fe4000bf25270 */
[----:B------:R-:W-:Y:S02]  /*2610*/  USEL UR4, URZ, 0x1, UP0 ;  /* 0x000000013f047887 */ /* 0x000fe40008000000 */
[----:B------:R-:W-:-:S02]  /*2620*/  USEL UR13, UR13, URZ, UP0 ;  /* 0x0000003f0d0d7287 */ /* 0x000fc40008000000 */
[----:B------:R-:W-:Y:S02]  /*2630*/  USEL UR9, UR9, URZ, UP1 ;  /* 0x0000003f09097287 */ /* 0x000fe40008800000 */
[----:B------:R-:W-:Y:S01]  /*2640*/  LOP3.LUT R5, R5, UR4, RZ, 0x3c, !PT ;  /* 0x0000000405057c12 */ /* 0x000fe2000f8e3cff */
[----:B------:R-:W-:Y:S09]  /*2650*/  @P1 BRA `(.L_x_25) ;  /* 0xfffffff400b41947 */ /* 0x000ff2000383ffff */
.L_x_18:
[----:B01----:R-:W0:Y:S02]  /*2660*/  LDC R0, c[0x0][0x28c] ;  /* 0x0000a300ff007b82 */ /* 0x003e240000000800 */
[----:B0-----:R-:W-:-:S13]  /*2670*/  ISETP.GE.AND P1, PT, R0, 0x1, PT ;  /* 0x000000010000780c */ /* 0x001fda0003f26270 */
[----:B------:R-:W-:Y:S05]  /*2680*/  @!P1 BRA `(.L_x_26) ;  /* 0x0000000000489947 */ /* 0x000fea0003800000 */
[----:B------:R-:W-:Y:S05]  /*2690*/  @!P0 BRA `(.L_x_27) ;  /* 0x0000000000048947 */ /* 0x000fea0003800000 */
[----:B------:R-:W-:Y:S01]  /*26a0*/  BPT.TRAP 0x1 ;  /* 0x000000040000795c */ /* 0x000fe20000300000 */
.L_x_27:
[----:B------:R-:W0:Y:S01]  /*26b0*/  S2UR UR7, SR_CgaCtaId ;  /* 0x00000000000779c3 */ /* 0x000e220000008800 */
[----:B------:R-:W-:Y:S01]  /*26c0*/  UIADD3 UR6, UR44, UR42, URZ ;  /* 0x0000002a2c067290 */ /* 0x000fe2000fffe03f */
[----:B------:R-:W-:-:S03]  /*26d0*/  ISETP.GT.U32.AND P0, PT, R18, 0x1, PT ;  /* 0x000000011200780c */ /* 0x000fc60003f04070 */
[----:B------:R-:W-:-:S04]  /*26e0*/  UIMAD.WIDE.U32 UR4, UR6, 0x24924925, URZ ;  /* 0x24924925060478a5 */ /* 0x000fc8000f8e003f */
[----:B------:R-:W-:-:S04]  /*26f0*/  UIADD3 UR4, UR6, -UR5, URZ ;  /* 0x8000000506047290 */ /* 0x000fc8000fffe03f */
[----:B------:R-:W-:-:S03]  /*2700*/  ULEA.HI UR4, UR4, UR5, URZ, 0x1f ;  /* 0x0000000504047291 */ /* 0x000fc6000f8ff83f */
[----:B------:R-:W-:Y:S01]  /*2710*/  UMOV UR5, 0x400 ;  /* 0x0000040000057882 */ /* 0x000fe20000000000 */
[----:B------:R-:W-:-:S04]  /*2720*/  USHF.R.U32.HI UR4, URZ, 0x2, UR4 ;  /* 0x000000023f047899 */ /* 0x000fc80008011604 */
[----:B------:R-:W-:Y:S02]  /*2730*/  UIMAD UR4, UR4, -0x7, UR6 ;  /* 0xfffffff9040478a4 */ /* 0x000fe4000f8e0206 */
[----:B0-----:R-:W-:-:S04]  /*2740*/  ULEA UR5, UR7, UR5, 0x18 ;  /* 0x0000000507057291 */ /* 0x001fc8000f8ec03f */
[----:B------:R-:W-:-:S04]  /*2750*/  ULEA UR4, UR4, UR5, 0x3 ;  /* 0x0000000504047291 */ /* 0x000fc8000f8e183f */
[----:B------:R-:W-:-:S04]  /*2760*/  UIADD3 UR4, UR4, 0x38, URZ ;  /* 0x0000003804047890 */ /* 0x000fc8000fffe03f */
[----:B------:R-:W-:-:S09]  /*2770*/  UPRMT UR4, URZ, 0x654, UR4 ;  /* 0x000006543f047896 */ /* 0x000fd20008000004 */
[----:B------:R-:W-:Y:S01]  /*2780*/  SYNCS.ARRIVE.TRANS64.RED.A1T0 RZ, [UR4], RZ ;  /* 0x000000ffffff79a7 */ /* 0x000fe20008100404 */
[----:B------:R-:W-:Y:S05]  /*2790*/  @P0 BRA `(.L_x_26) ;  /* 0x0000000000040947 */ /* 0x000fea0003800000 */
[----:B------:R-:W-:Y:S01]  /*27a0*/  BPT.TRAP 0x1 ;  /* 0x000000040000795c */ /* 0x000fe20000300000 */
.L_x_26:
[----:B------:R-:W-:Y:S01]  /*27b0*/  UISETP.GE.U32.AND UP1, UPT, UR43, 0x7, UPT ;  /* 0x000000072b00788c */ /* 0x000fe2000bf26070 */
[----:B------:R-:W-:Y:S01]  /*27c0*/  IMAD.SHL.U32 R6, R100, 0x80, RZ ;  /* 0x0000008064067824 */ /* 0x000fe200078e00ff */
[----:B------:R-:W-:Y:S01]  /*27d0*/  UIADD3 UR42, UR43, UR42, URZ ;  /* 0x0000002a2b2a7290 */ /* 0x000fe2000fffe03f */
[----:B------:R-:W-:Y:S01]  /*27e0*/  SHF.R.S32.HI R11, RZ, 0x1f, R99 ;  /* 0x0000001fff0b7819 */ /* 0x000fe20000011463 */
[----:B------:R-:W-:Y:S01]  /*27f0*/  ULDC UR10, c[0x0][0x288] ;  /* 0x0000a200000a7ab9 */ /* 0x000fe20000000800 */
[----:B------:R-:W-:Y:S01]  /*2800*/  IMAD.SHL.U32 R10, R101, 0x80, RZ ;  /* 0x00000080650a7824 */ /* 0x000fe200078e00ff */
[C---:B------:R-:W-:Y:S01]  /*2810*/  LOP3.LUT R8, R6.reuse, 0x6, R93, 0xf8, !PT ;  /* 0x0000000606087812 */ /* 0x040fe200078ef85d */
[----:B------:R-:W-:Y:S01]  /*2820*/  UISETP.GT.U32.AND UP0, UPT, UR42, 0x6, UPT ;  /* 0x000000062a00788c */ /* 0x000fe2000bf04070 */
[----:B------:R-:W-:Y:S01]  /*2830*/  ISETP.GE.AND P0, PT, R6, UR10, PT ;  /* 0x0000000a06007c0c */ /* 0x000fe2000bf06270 */
[----:B------:R-:W-:Y:S01]  /*2840*/  ULDC.64 UR6, c[0x0][0x5d0] ;  /* 0x0001740000067ab9 */ /* 0x000fe20000000a00 */
[----:B------:R-:W-:Y:S01]  /*2850*/  ULDC UR11, c[0x0][0x284] ;  /* 0x0000a100000b7ab9 */ /* 0x000fe20000000800 */
[----:B------:R-:W-:Y:S01]  /*2860*/  @UP1 UIMAD.WIDE.U32 UR4, UR42, 0x24924925, URZ ;  /* 0x249249252a0418a5 */ /* 0x000fe2000f8e003f */
[----:B------:R-:W-:Y:S01]  /*2870*/  SHF.R.S32.HI R9, RZ, 0x1f, R8 ;  /* 0x0000001fff097819 */ /* 0x000fe20000011408 */
[----:B------:R-:W-:Y:S01]  /*2880*/  IMAD R0, R11, UR6, RZ ;  /* 0x000000060b007c24 */ /* 0x000fe2000f8e02ff */
[----:B------:R-:W-:Y:S01]  /*2890*/  UISETP.LT.U32.AND UP0, UPT, UR43, 0x7, UP0 ;  /* 0x000000072b00788c */ /* 0x000fe20008701070 */
[----:B------:R-:W-:Y:S01]  /*28a0*/  ISETP.GE.OR P0, PT, R10, UR11, P0 ;  /* 0x0000000b0a007c0c */ /* 0x000fe20008706670 */
[----:B------:R-:W-:Y:S01]  /*28b0*/  @UP1 UIADD3 UR4, UR42, -UR5, URZ ;  /* 0x800000052a041290 */ /* 0x000fe2000fffe03f */
[C---:B------:R-:W-:Y:S01]  /*28c0*/  IMAD R3, R99.reuse, UR7, R0 ;  /* 0x0000000763037c24 */ /* 0x040fe2000f8e0200 */
[----:B------:R-:W-:Y:S01]  /*28d0*/  ULDC.64 UR8, c[0x0][0x5c8] ;  /* 0x0001720000087ab9 */ /* 0x000fe20000000a00 */
[----:B------:R-:W-:Y:S01]  /*28e0*/  IMAD.WIDE.U32 R4, R99, UR6, R8 ;  /* 0x0000000663047c25 */ /* 0x000fe2000f8e0008 */
[----:B------:R-:W-:-:S02]  /*28f0*/  USEL UR6, URZ, 0x1, !UP0 ;  /* 0x000000013f067887 */ /* 0x000fc4000c000000 */
[----:B------:R-:W-:Y:S01]  /*2900*/  @UP1 ULEA.HI UR4, UR4, UR5, URZ, 0x1f ;  /* 0x0000000504041291 */ /* 0x000fe2000f8ff83f */
[----:B------:R-:W-:Y:S01]  /*2910*/  IMAD.WIDE R100, R101, 0x80, R22 ;  /* 0x0000008065647825 */ /* 0x000fe200078e0216 */
[----:B------:R-:W-:Y:S02]  /*2920*/  ULOP3.LUT UR36, UR36, UR6, URZ, 0x3c, !UPT ;  /* 0x0000000624247292 */ /* 0x000fe4000f8e3c3f */
[----:B------:R-:W-:Y:S01]  /*2930*/  @UP1 USHF.R.U32.HI UR4, URZ, 0x2, UR4 ;  /* 0x000000023f041899 */ /* 0x000fe20008011604 */
[----:B------:R-:W-:Y:S02]  /*2940*/  IMAD.IADD R5, R5, 0x1, R3 ;  /* 0x0000000105057824 */ /* 0x000fe400078e0203 */
[----:B------:R-:W-:Y:S01]  /*2950*/  IMAD R3, R101, UR8, RZ ;  /* 0x0000000865037c24 */ /* 0x000fe2000f8e02ff */
[----:B------:R-:W-:Y:S01]  /*2960*/  @UP1 ULOP3.LUT UR36, UR36, 0x1, UR4, 0x78, !UPT ;  /* 0x0000000124241892 */ /* 0x000fe2000f8e7804 */
[----:B------:R-:W-:-:S04]  /*2970*/  IMAD.WIDE.U32 R102, R100, UR8, R4 ;  /* 0x0000000864667c25 */ /* 0x000fc8000f8e0004 */
[----:B------:R-:W-:Y:S02]  /*2980*/  IMAD R7, R100, UR9, R3 ;  /* 0x0000000964077c24 */ /* 0x000fe4000f8e0203 */
[----:B------:R-:W-:Y:S01]  /*2990*/  IMAD.MOV.U32 R0, RZ, RZ, -0x1 ;  /* 0xffffffffff007424 */ /* 0x000fe200078e00ff */
[----:B------:R-:W-:Y:S06]  /*29a0*/  @P0 BRA `(.L_x_28) ;  /* 0x0000003400040947 */ /* 0x000fec0003800000 */
[----:B-----5:R-:W-:Y:S01]  /*29b0*/  FSETP.NEU.AND P0, PT, R88, RZ, PT ;  /* 0x000000ff5800720b */ /* 0x020fe20003f0d000 */
[----:B------:R-:W-:Y:S01]  /*29c0*/  IMAD.IADD R4, R89, 0x1, -R6 ;  /* 0x0000000159047824 */ /* 0x000fe200078e0a06 */
[----:B------:R-:W-:Y:S01]  /*29d0*/  BSSY B0, `(.L_x_28) ;  /* 0x000033e000007945 */ /* 0x000fe20003800000 */
[----:B------:R-:W-:Y:S02]  /*29e0*/  IMAD.IADD R3, R97, 0x1, -R10 ;  /* 0x0000000161037824 */ /* 0x000fe400078e0a0a */
[----:B------:R-:W-:Y:S01]  /*29f0*/  IMAD.IADD R111, R103, 0x1, R7 ;  /* 0x00000001676f7824 */ /* 0x000fe200078e0207 */
[----:B------:R-:W-:-:S04]  /*2a00*/  ISETP.GT.AND P3, PT, R4, RZ, PT ;  /* 0x000000ff0400720c */ /* 0x000fc80003f64270 */
[----:B------:R-:W-:-:S03]  /*2a10*/  ISETP.GT.AND P1, PT, R3, RZ, P3 ;  /* 0x000000ff0300720c */ /* 0x000fc60001f24270 */
[----:B------:R-:W-:Y:S10]  /*2a20*/  @!P0 BRA `(.L_x_29) ;  /* 0x0000002400208947 */ /* 0x000ff40003800000 */
[----:B------:R-:W0:Y:S01]  /*2a30*/  LDC.64 R104, c[0x0][0x5b8] ;  /* 0x00016e00ff687b82 */ /* 0x000e220000000a00 */
[----:B------:R-:W-:-:S07]  /*2a40*/  ULDC.64 UR4, c[0x0][0x5c0] ;  /* 0x0001700000047ab9 */ /* 0x000fce0000000a00 */
[----:B------:R-:W1:Y:S08]  /*2a50*/  LDC.64 R106, c[0x0][0x5b0] ;  /* 0x00016c00ff6a7b82 */ /* 0x000e700000000a00 */
[----:B------:R-:W2:Y:S01]  /*2a60*/  LDC.64 R108, c[0x0][0x5a8] ;  /* 0x00016a00ff6c7b82 */ /* 0x000ea20000000a00 */
[-C--:B0-----:R-:W-:Y:S02]  /*2a70*/  IMAD R6, R11, R104.reuse, RZ ;  /* 0x000000680b067224 */ /* 0x081fe400078e02ff */
[----:B------:R-:W-:-:S04]  /*2a80*/  IMAD.WIDE.U32 R12, R99, R104, R8 ;  /* 0x00000068630c7225 */ /* 0x000fc800078e0008 */
[----:B------:R-:W-:Y:S02]  /*2a90*/  IMAD R103, R99, R105, R6 ;  /* 0x0000006963677224 */ /* 0x000fe400078e0206 */
[-C--:B-1----:R-:W-:Y:S02]  /*2aa0*/  IMAD R5, R101, R106.reuse, RZ ;  /* 0x0000006a65057224 */ /* 0x082fe400078e02ff */
[----:B------:R-:W-:Y:S02]  /*2ab0*/  IMAD.IADD R13, R13, 0x1, R103 ;  /* 0x000000010d0d7824 */ /* 0x000fe400078e0267 */
[C---:B------:R-:W-:Y:S02]  /*2ac0*/  IMAD R105, R100.reuse, R107, R5 ;  /* 0x0000006b64697224 */ /* 0x040fe400078e0205 */
[----:B------:R-:W-:-:S04]  /*2ad0*/  IMAD.WIDE.U32 R6, R100, R106, R12 ;  /* 0x0000006a64067225 */ /* 0x000fc800078e000c */
[----:B------:R-:W-:Y:S01]  /*2ae0*/  IMAD.IADD R5, R7, 0x1, R105 ;  /* 0x0000000107057824 */ /* 0x000fe200078e0269 */
[----:B--2---:R-:W-:-:S04]  /*2af0*/  LEA R14, P0, R6, R108, 0x2 ;  /* 0x0000006c060e7211 */ /* 0x004fc800078010ff */
[----:B------:R-:W-:-:S05]  /*2b00*/  LEA.HI.X R15, R6, R109, R5, 0x2, P0 ;  /* 0x0000006d060f7211 */ /* 0x000fca00000f1405 */
[----:B------:R0:W2:Y:S01]  /*2b10*/  @P1 LDG.E.LTC128B R5, desc[UR40][R14.64] ;  /* 0x000000280e051981 */ /* 0x0000a2000c1e1920 */
[----:B------:R-:W-:Y:S01]  /*2b20*/  IMAD.WIDE.U32 R6, R100, R106, R8 ;  /* 0x0000006a64067225 */ /* 0x000fe200078e0008 */
[C---:B------:R-:W-:Y:S01]  /*2b30*/  SHF.L.U64.HI R11, R106.reuse, 0x3, R107 ;  /* 0x000000036a0b7819 */ /* 0x040fe2000001026b */
[----:B------:R-:W-:Y:S01]  /*2b40*/  BSSY B1, `(.L_x_30) ;  /* 0x0000016000017945 */ /* 0x000fe20003800000 */
[----:B------:R-:W-:Y:S01]  /*2b50*/  ISETP.GT.AND P3, PT, R3, 0x8, P3 ;  /* 0x000000080300780c */ /* 0x000fe20001f64270 */
[----:B------:R-:W-:Y:S02]  /*2b60*/  IMAD.IADD R7, R105, 0x1, R7 ;  /* 0x0000000169077824 */ /* 0x000fe400078e0207 */
[----:B------:R-:W-:Y:S02]  /*2b70*/  IMAD.SHL.U32 R10, R106, 0x8, RZ ;  /* 0x000000086a0a7824 */ /* 0x000fe400078e00ff */
[----:B------:R-:W-:-:S04]  /*2b80*/  IMAD.WIDE.U32 R20, R99, R104, R6 ;  /* 0x0000006863147225 */ /* 0x000fc800078e0006 */
[----:B------:R-:W-:Y:S01]  /*2b90*/  IMAD.WIDE.U32 R100, R100, R106, R10 ;  /* 0x0000006a64647225 */ /* 0x000fe200078e000a */
[----:B------:R-:W-:Y:S02]  /*2ba0*/  LEA R10, P0, R102, UR4, 0x2 ;  /* 0x00000004660a7c11 */ /* 0x000fe4000f8010ff */
[----:B------:R-:W-:Y:S01]  /*2bb0*/  LEA R6, P4, R20, R108, 0x2 ;  /* 0x0000006c14067211 */ /* 0x000fe200078810ff */
[----:B0-----:R-:W-:Y:S01]  /*2bc0*/  IMAD.IADD R14, R103, 0x1, R21 ;  /* 0x00000001670e7824 */ /* 0x001fe200078e0215 */
[----:B------:R-:W-:Y:S01]  /*2bd0*/  LEA.HI.X R11, R102, UR5, R111, 0x2, P0 ;  /* 0x00000005660b7c11 */ /* 0x000fe200080f146f */
[----:B------:R-:W-:Y:S01]  /*2be0*/  IMAD.IADD R105, R105, 0x1, R101 ;  /* 0x0000000169697824 */ /* 0x000fe200078e0265 */
[----:B------:R-:W-:Y:S02]  /*2bf0*/  ISETP.GT.AND P0, PT, R4, 0x1, PT ;  /* 0x000000010400780c */ /* 0x000fe40003f04270 */
[----:B------:R-:W-:Y:S01]  /*2c00*/  IADD3 R15, P2, R12, R100, RZ ;  /* 0x000000640c0f7210 */ /* 0x000fe20007f5e0ff */
[----:B--2---:R-:W-:-:S04]  /*2c10*/  FMUL R7, R5, R88 ;  /* 0x0000005805077220 */ /* 0x004fc80000400000 */
[----:B------:R-:W-:Y:S01]  /*2c20*/  FFMA R21, R24, R19, R7 ;  /* 0x0000001318157223 */ /* 0x000fe20000000007 */
[----:B------:R-:W-:Y:S01]  /*2c30*/  LEA.HI.X R7, R20, R109, R14, 0x2, P4 ;  /* 0x0000006d14077211 */ /* 0x000fe200020f140e */
[----:B------:R-:W-:Y:S01]  /*2c40*/  IMAD.X R20, R105, 0x1, R13, P2 ;  /* 0x0000000169147824 */ /* 0x000fe200010e060d */
[----:B------:R-:W-:Y:S02]  /*2c50*/  ISETP.GT.AND P4, PT, R3, RZ, P0 ;  /* 0x000000ff0300720c */ /* 0x000fe40000784270 */
[----:B------:R0:W-:Y:S01]  /*2c60*/  @P1 STG.E desc[UR40][R10.64], R21 ;  /* 0x000000150a001986 */ /* 0x0001e2000c101928 */
[----:B------:R-:W-:-:S10]  /*2c70*/  LEA R14, P1, R15, R108, 0x2 ;  /* 0x0000006c0f0e7211 */ /* 0x000fd400078210ff */
[----:B------:R-:W-:Y:S05]  /*2c80*/  @!P4 BRA `(.L_x_31) ;  /* 0x000000000004c947 */ /* 0x000fea0003800000 */
[----:B------:R1:W5:Y:S02]  /*2c90*/  LDG.E.LTC128B R5, desc[UR40][R6.64+0x4] ;  /* 0x0000042806057981 */ /* 0x000364000c1e1920 */
.L_x_31:
[----:B------:R-:W-:Y:S05]  /*2ca0*/  BSYNC B1 ;  /* 0x0000000000017941 */ /* 0x000fea0003800000 */
.L_x_30:
[----:B-----5:R-:W-:Y:S01]  /*2cb0*/  FMUL R12, R5, R88 ;  /* 0x00000058050c7220 */ /* 0x020fe20000400000 */
[----:B------:R-:W-:-:S03]  /*2cc0*/  LEA.HI.X R15, R15, R109, R20, 0x2, P1 ;  /* 0x0000006d0f0f7211 */ /* 0x000fc600008f1414 */
[----:B------:R-:W-:Y:S01]  /*2cd0*/  FFMA R101, R25, R19, R12 ;  /* 0x0000001319657223 */ /* 0x000fe2000000000c */
[----:B------:R-:W-:-:S04]  /*2ce0*/  IMAD.MOV.U32 R25, RZ, RZ, R5 ;  /* 0x000000ffff197224 */ /* 0x000fc800078e0005 */
[----:B------:R2:W-:Y:S04]  /*2cf0*/  @P4 STG.E desc[UR40][R10.64+0x4], R101 ;  /* 0x000004650a004986 */ /* 0x0005e8000c101928 */
[----:B------:R-:W3:Y:S01]  /*2d00*/  @P3 LDG.E.LTC128B R25, desc[UR40][R14.64] ;  /* 0x000000280e193981 */ /* 0x000ee2000c1e1920 */
[C---:B------:R-:W-:Y:S01]  /*2d10*/  SHF.L.U64.HI R13, R92.reuse, 0x2, R91 ;  /* 0x000000025c0d7819 */ /* 0x040fe2000001025b */
[----:B------:R-:W-:Y:S01]  /*2d20*/  BSSY B1, `(.L_x_32) ;  /* 0x0000010000017945 */ /* 0x000fe20003800000 */
[----:B------:R-:W-:Y:S02]  /*2d30*/  LEA R12, P2, R92, R10, 0x2 ;  /* 0x0000000a5c0c7211 */ /* 0x000fe400078410ff */
[----:B------:R-:W-:Y:S02]  /*2d40*/  IADD3 R20, P1, R8, R100, RZ ;  /* 0x0000006408147210 */ /* 0x000fe40007f3e0ff */
[----:B------:R-:W-:Y:S01]  /*2d50*/  ISETP.GT.AND P0, PT, R3, 0x8, P0 ;  /* 0x000000080300780c */ /* 0x000fe20000704270 */
[----:B------:R-:W-:-:S02]  /*2d60*/  IMAD.X R13, R13, 0x1, R11, P2 ;  /* 0x000000010d0d7824 */ /* 0x000fc400010e060b */
[----:B0-----:R-:W-:Y:S01]  /*2d70*/  IMAD.X R21, R9, 0x1, R105, P1 ;  /* 0x0000000109157824 */ /* 0x001fe200008e0669 */
[----:B------:R-:W-:Y:S01]  /*2d80*/  ISETP.GT.AND P1, PT, R4, 0x8, PT ;  /* 0x000000080400780c */ /* 0x000fe20003f24270 */
[----:B------:R-:W-:-:S04]  /*2d90*/  IMAD.WIDE.U32 R20, R99, R104, R20 ;  /* 0x0000006863147225 */ /* 0x000fc800078e0014 */
[----:B------:R-:W-:Y:S01]  /*2da0*/  IMAD.IADD R9, R103, 0x1, R21 ;  /* 0x0000000167097824 */ /* 0x000fe200078e0215 */
[----:B------:R-:W-:-:S04]  /*2db0*/  LEA R8, P4, R20, R108, 0x2 ;  /* 0x0000006c14087211 */ /* 0x000fc800078810ff */
[----:B------:R-:W-:Y:S01]  /*2dc0*/  LEA.HI.X R9, R20, R109, R9, 0x2, P4 ;  /* 0x0000006d14097211 */ /* 0x000fe200020f1409 */
[----:B---3--:R-:W-:-:S04]  /*2dd0*/  FMUL R5, R25, R88 ;  /* 0x0000005819057220 */ /* 0x008fc80000400000 */
[----:B------:R-:W-:-:S05]  /*2de0*/  FFMA R5, R26, R19, R5 ;  /* 0x000000131a057223 */ /* 0x000fca0000000005 */
[----:B------:R2:W-:Y:S01]  /*2df0*/  @P3 STG.E desc[UR40][R12.64], R5 ;  /* 0x000000050c003986 */ /* 0x0005e2000c101928 */
[----:B------:R-:W-:Y:S05]  /*2e00*/  @!P0 BRA `(.L_x_33) ;  /* 0x0000000000048947 */ /* 0x000fea0003800000 */
[----:B------:R0:W5:Y:S02]  /*2e10*/  LDG.E.LTC128B R25, desc[UR40][R8.64+0x4] ;  /* 0x0000042808197981 */ /* 0x000164000c1e1920 */
.L_x_33:
[----:B------:R-:W-:Y:S05]  /*2e20*/  BSYNC B1 ;  /* 0x0000000000017941 */ /* 0x000fea0003800000 */
.L_x_32:
[----:B-----5:R-:W-:Y:S01]  /*2e30*/  FMUL R14, R25, R88 ;  /* 0x00000058190e7220 */ /* 0x020fe20000400000 */
[----:B------:R-:W-:Y:S01]  /*2e40*/  ISETP.GT.AND P3, PT, R3, RZ, P1 ;  /* 0x000000ff0300720c */ /* 0x000fe20000f64270 */
[----:B------:R-:W-:Y:S01]  /*2e50*/  BSSY B1, `(.L_x_34) ;  /* 0x0000006000017945 */ /* 0x000fe20003800000 */
[----:B------:R-:W-:Y:S01]  /*2e60*/  ISETP.GT.AND P2, PT, R4, 0x9, PT ;  /* 0x000000090400780c */ /* 0x000fe20003f44270 */
[----:B------:R-:W-:-:S05]  /*2e70*/  FFMA R27, R27, R19, R14 ;  /* 0x000000131b1b7223 */ /* 0x000fca000000000e */
[----:B------:R3:W-:Y:S05]  /*2e80*/  @P0 STG.E desc[UR40][R12.64+0x4], R27 ;  /* 0x0000041b0c000986 */ /* 0x0007ea000c101928 */
[----:B------:R-:W-:Y:S05]  /*2e90*/  @!P3 BRA `(.L_x_35) ;  /* 0x000000000004b947 */ /* 0x000fea0003800000 */
[----:B------:R4:W5:Y:S02]  /*2ea0*/  LDG.E.LTC128B R25, desc[UR40][R6.64+0x20] ;  /* 0x0000202806197981 */ /* 0x000964000c1e1920 */
.L_x_35:
[----:B------:R-:W-:Y:S05]  /*2eb0*/  BSYNC B1 ;  /* 0x0000000000017941 */ /* 0x000fea0003800000 */
.L_x_34:
[----:B--2--5:R-:W-:Y:S01]  /*2ec0*/  FMUL R5, R25, R88 ;  /* 0x0000005819057220 */ /* 0x024fe20000400000 */
[----:B------:R-:W-:Y:S01]  /*2ed0*/  ISETP.GT.AND P0, PT, R3, RZ, P2 ;  /* 0x000000ff0300720c */ /* 0x000fe20001704270 */
[----:B------:R-:W-:Y:S02]  /*2ee0*/  BSSY B1, `(.L_x_36) ;  /* 0x0000005000017945 */ /* 0x000fe40003800000 */
[----:B------:R-:W-:-:S05]  /*2ef0*/  FFMA R5, R28, R19, R5 ;  /* 0x000000131c057223 */ /* 0x000fca0000000005 */
[----:B------:R2:W-:Y:S05]  /*2f00*/  @P3 STG.E desc[UR40][R10.64+0x20], R5 ;  /* 0x000020050a003986 */ /* 0x0005ea000c101928 */
[----:B------:R-:W-:Y:S05]  /*2f10*/  @!P0 BRA `(.L_x_37) ;  /* 0x0000000000048947 */ /* 0x000fea0003800000 */
[----:B------:R0:W5:Y:S02]  /*2f20*/  LDG.E.LTC128B R25, desc[UR40][R6.64+0x24] ;  /* 0x0000242806197981 */ /* 0x000164000c1e1920 */
.L_x_37:
[----:B------:R-:W-:Y:S05]  /*2f30*/  BSYNC B1 ;  /* 0x0000000000017941 */ /* 0x000fea0003800000 */
.L_x_36:
[----:B-----5:R-:W-:Y:S01]  /*2f40*/  FMUL R14, R25, R88 ;  /* 0x00000058190e7220 */ /* 0x020fe20000400000 */
[----:B------:R-:W-:Y:S01]  /*2f50*/  ISETP.GT.AND P1, PT, R3, 0x8, P1 ;  /* 0x000000080300780c */ /* 0x000fe20000f24270 */
[----:B------:R-:W-:Y:S02]  /*2f60*/  BSSY B1, `(.L_x_38) ;  /* 0x0000005000017945 */ /* 0x000fe40003800000 */
[----:B------:R-:W-:-:S05]  /*2f70*/  FFMA R29, R29, R19, R14 ;  /* 0x000000131d1d7223 */ /* 0x000fca000000000e */
[----:B------:R0:W-:Y:S05]  /*2f80*/  @P0 STG.E desc[UR40][R10.64+0x24], R29 ;  /* 0x0000241d0a000986 */ /* 0x0001ea000c101928 */
[----:B------:R-:W-:Y:S05]  /*2f90*/  @!P1 BRA `(.L_x_39) ;  /* 0x0000000000049947 */ /* 0x000fea0003800000 */
[----:B------:R0:W5:Y:S02]  /*2fa0*/  LDG.E.LTC128B R25, desc[UR40][R8.64+0x20] ;  /* 0x0000202808197981 */ /* 0x000164000c1e1920 */
.L_x_39:
[----:B------:R-:W-:Y:S05]  /*2fb0*/  BSYNC B1 ;  /* 0x0000000000017941 */ /* 0x000fea0003800000 */
.L_x_38:
[----:B--2--5:R-:W-:Y:S01]  /*2fc0*/  FMUL R5, R25, R88 ;  /* 0x0000005819057220 */ /* 0x024fe20000400000 */
[----:B------:R-:W-:Y:S01]  /*2fd0*/  ISETP.GT.AND P2, PT, R3, 0x8, P2 ;  /* 0x000000080300780c */ /* 0x000fe20001744270 */
[----:B------:R-:W-:Y:S01]  /*2fe0*/  BSSY B1, `(.L_x_40) ;  /* 0x0000006000017945 */ /* 0x000fe20003800000 */
[----:B------:R-:W-:Y:S01]  /*2ff0*/  ISETP.GT.AND P0, PT, R4, 0x10, PT ;  /* 0x000000100400780c */ /* 0x000fe20003f04270 */
[----:B------:R-:W-:-:S05]  /*3000*/  FFMA R5, R30, R19, R5 ;  /* 0x000000131e057223 */ /* 0x000fca0000000005 */
[----:B------:R2:W-:Y:S05]  /*3010*/  @P1 STG.E desc[UR40][R12.64+0x20], R5 ;  /* 0x000020050c001986 */ /* 0x0005ea000c101928 */
[----:B------:R-:W-:Y:S05]  /*3020*/  @!P2 BRA `(.L_x_41) ;  /* 0x000000000004a947 */ /* 0x000fea0003800000 */
[----:B------:R0:W5:Y:S02]  /*3030*/  LDG.E.LTC128B R25, desc[UR40][R8.64+0x24] ;  /* 0x0000242808197981 */ /* 0x000164000c1e1920 */
.L_x_41:
[----:B------:R-:W-:Y:S05]  /*3040*/  BSYNC B1 ;  /* 0x0000000000017941 */ /* 0x000fea0003800000 */
.L_x_40:
        /* <DEDUP_REMOVED lines=8> */
.L_x_43:
[----:B------:R-:W-:Y:S05]  /*30d0*/  BSYNC B1 ;  /* 0x0000000000017941 */ /* 0x000fea0003800000 */
.L_x_42:
[----:B--2--5:R-:W-:Y:S01]  /*30e0*/  FMUL R5, R25, R88 ;  /* 0x0000005819057220 */ /* 0x024fe20000400000 */
[----:B------:R-:W-:Y:S01]  /*30f0*/  ISETP.GT.AND P2, PT, R3, RZ, P1 ;  /* 0x000000ff0300720c */ /* 0x000fe20000f44270 */
[----:B------:R-:W-:Y:S02]  /*3100*/  BSSY B1, `(.L_x_44) ;  /* 0x0000005000017945 */ /* 0x000fe40003800000 */
[----:B------:R-:W-:-:S05]  /*3110*/  FFMA R5, R32, R19, R5 ;  /* 0x0000001320057223 */ /* 0x000fca0000000005 */
[----:B------:R2:W-:Y:S05]  /*3120*/  @P3 STG.E desc[UR40][R10.64+0x40], R5 ;  /* 0x000040050a003986 */ /* 0x0005ea000c101928 */
[----:B------:R-:W-:Y:S05]  /*3130*/  @!P2 BRA `(.L_x_45) ;  /* 0x000000000004a947 */ /* 0x000fea0003800000 */
[----:B------:R0:W5:Y:S02]  /*3140*/  LDG.E.LTC128B R25, desc[UR40][R6.64+0x44] ;  /* 0x0000442806197981 */ /* 0x000164000c1e1920 */
.L_x_45:
[----:B------:R-:W-:Y:S05]  /*3150*/  BSYNC B1 ;  /* 0x0000000000017941 */ /* 0x000fea0003800000 */
.L_x_44:
[----:B-----5:R-:W-:Y:S01]  /*3160*/  FMUL R14, R25, R88 ;  /* 0x00000058190e7220 */ /* 0x020fe20000400000 */
[----:B------:R-:W-:Y:S01]  /*3170*/  ISETP.GT.AND P0, PT, R3, 0x8, P0 ;  /* 0x000000080300780c */ /* 0x000fe20000704270 */
[----:B------:R-:W-:Y:S02]  /*3180*/  BSSY B1, `(.L_x_46) ;  /* 0x0000005000017945 */ /* 0x000fe40003800000 */
[----:B------:R-:W-:-:S05]  /*3190*/  FFMA R33, R33, R19, R14 ;  /* 0x0000001321217223 */ /* 0x000fca000000000e */
[----:B------:R0:W-:Y:S05]  /*31a0*/  @P2 STG.E desc[UR40][R10.64+0x44], R33 ;  /* 0x000044210a002986 */ /* 0x0001ea000c101928 */
[----:B------:R-:W-:Y:S05]  /*31b0*/  @!P0 BRA `(.L_x_47) ;  /* 0x0000000000048947 */ /* 0x000fea0003800000 */
[----:B------:R0:W5:Y:S02]  /*31c0*/  LDG.E.LTC128B R25, desc[UR40][R8.64+0x40] ;  /* 0x0000402808197981 */ /* 0x000164000c1e1920 */
.L_x_47:
[----:B------:R-:W-:Y:S05]  /*31d0*/  BSYNC B1 ;  /* 0x0000000000017941 */ /* 0x000fea0003800000 */
.L_x_46:
        /* <DEDUP_REMOVED lines=8> */
.L_x_49:
[----:B------:R-:W-:Y:S05]  /*3260*/  BSYNC B1 ;  /* 0x0000000000017941 */ /* 0x000fea0003800000 */
.L_x_48:
        /* <DEDUP_REMOVED lines=8> */
.L_x_51:
[----:B------:R-:W-:Y:S05]  /*32f0*/  BSYNC B1 ;  /* 0x0000000000017941 */ /* 0x000fea0003800000 */
.L_x_50:
[----:B--2--5:R-:W-:Y:S01]  /*3300*/  FMUL R5, R25, R88 ;  /* 0x0000005819057220 */ /* 0x024fe20000400000 */
[----:B------:R-:W-:Y:S01]  /*3310*/  ISETP.GT.AND P1, PT, R3, RZ, P0 ;  /* 0x000000ff0300720c */ /* 0x000fe20000724270 */
[----:B------:R-:W-:Y:S02]  /*3320*/  BSSY B1, `(.L_x_52) ;  /* 0x0000005000017945 */ /* 0x000fe40003800000 */
[----:B------:R-:W-:-:S05]  /*3330*/  FFMA R5, R36, R19, R5 ;  /* 0x0000001324057223 */ /* 0x000fca0000000005 */
[----:B------:R2:W-:Y:S05]  /*3340*/  @P3 STG.E desc[UR40][R10.64+0x60], R5 ;  /* 0x000060050a003986 */ /* 0x0005ea000c101928 */
[----:B------:R-:W-:Y:S05]  /*3350*/  @!P1 BRA `(.L_x_53) ;  /* 0x0000000000049947 */ /* 0x000fea0003800000 */
[----:B------:R0:W5:Y:S02]  /*3360*/  LDG.E.LTC128B R25, desc[UR40][R6.64+0x64] ;  /* 0x0000642806197981 */ /* 0x000164000c1e1920 */
.L_x_53:
[----:B------:R-:W-:Y:S05]  /*3370*/  BSYNC B1 ;  /* 0x0000000000017941 */ /* 0x000fea0003800000 */
.L_x_52:
[----:B-----5:R-:W-:Y:S01]  /*3380*/  FMUL R14, R25, R88 ;  /* 0x00000058190e7220 */ /* 0x020fe20000400000 */
[----:B------:R-:W-:Y:S01]  /*3390*/  ISETP.GT.AND P2, PT, R3, 0x8, P2 ;  /* 0x000000080300780c */ /* 0x000fe20001744270 */
[----:B------:R-:W-:Y:S02]  /*33a0*/  BSSY B1, `(.L_x_54) ;  /* 0x0000005000017945 */ /* 0x000fe40003800000 */
[----:B------:R-:W-:-:S05]  /*33b0*/  FFMA R37, R37, R19, R14 ;  /* 0x0000001325257223 */ /* 0x000fca000000000e */
[----:B------:R0:W-:Y:S05]  /*33c0*/  @P1 STG.E desc[UR40][R10.64+0x64], R37 ;  /* 0x000064250a001986 */ /* 0x0001ea000c101928 */
[----:B------:R-:W-:Y:S05]  /*33d0*/  @!P2 BRA `(.L_x_55) ;  /* 0x000000000004a947 */ /* 0x000fea0003800000 */
[----:B------:R0:W5:Y:S02]  /*33e0*/  LDG.E.LTC128B R25, desc[UR40][R8.64+0x60] ;  /* 0x0000602808197981 */ /* 0x000164000c1e1920 */
.L_x_55:
[----:B------:R-:W-:Y:S05]  /*33f0*/  BSYNC B1 ;  /* 0x0000000000017941 */ /* 0x000fea0003800000 */
.L_x_54:
        /* <DEDUP_REMOVED lines=8> */
.L_x_57:
[----:B------:R-:W-:Y:S05]  /*3480*/  BSYNC B1 ;  /* 0x0000000000017941 */ /* 0x000fea0003800000 */
.L_x_56:
        /* <DEDUP_REMOVED lines=8> */
.L_x_59:
[----:B------:R-:W-:Y:S05]  /*3510*/  BSYNC B1 ;  /* 0x0000000000017941 */ /* 0x000fea0003800000 */
.L_x_58:
[----:B--2--5:R-:W-:Y:S01]  /*3520*/  FMUL R5, R25, R88 ;  /* 0x0000005819057220 */ /* 0x024fe20000400000 */
[----:B------:R-:W-:Y:S01]  /*3530*/  ISETP.GT.AND P0, PT, R3, RZ, P2 ;  /* 0x000000ff0300720c */ /* 0x000fe20001704270 */
[----:B------:R-:W-:Y:S02]  /*3540*/  BSSY B1, `(.L_x_60) ;  /* 0x0000005000017945 */ /* 0x000fe40003800000 */
[----:B------:R-:W-:-:S05]  /*3550*/  FFMA R5, R40, R19, R5 ;  /* 0x0000001328057223 */ /* 0x000fca0000000005 */
[----:B------:R2:W-:Y:S05]  /*3560*/  @P3 STG.E desc[UR40][R10.64+0x80], R5 ;  /* 0x000080050a003986 */ /* 0x0005ea000c101928 */
[----:B------:R-:W-:Y:S05]  /*3570*/  @!P0 BRA `(.L_x_61) ;  /* 0x0000000000048947 */ /* 0x000fea0003800000 */
[----:B------:R0:W5:Y:S02]  /*3580*/  LDG.E.LTC128B R25, desc[UR40][R6.64+0x84] ;  /* 0x0000842806197981 */ /* 0x000164000c1e1920 */
.L_x_61:
[----:B------:R-:W-:Y:S05]  /*3590*/  BSYNC B1 ;  /* 0x0000000000017941 */ /* 0x000fea0003800000 */
.L_x_60:
[----:B-----5:R-:W-:Y:S01]  /*35a0*/  FMUL R14, R25, R88 ;  /* 0x00000058190e7220 */ /* 0x020fe20000400000 */
[----:B------:R-:W-:Y:S01]  /*35b0*/  ISETP.GT.AND P1, PT, R3, 0x8, P1 ;  /* 0x000000080300780c */ /* 0x000fe20000f24270 */
[----:B------:R-:W-:Y:S02]  /*35c0*/  BSSY B1, `(.L_x_62) ;  /* 0x0000005000017945 */ /* 0x000fe40003800000 */
[----:B------:R-:W-:-:S05]  /*35d0*/  FFMA R41, R41, R19, R14 ;  /* 0x0000001329297223 */ /* 0x000fca000000000e */
[----:B------:R0:W-:Y:S05]  /*35e0*/  @P0 STG.E desc[UR40][R10.64+0x84], R41 ;  /* 0x000084290a000986 */ /* 0x0001ea000c101928 */
[----:B------:R-:W-:Y:S05]  /*35f0*/  @!P1 BRA `(.L_x_63) ;  /* 0x0000000000049947 */ /* 0x000fea0003800000 */
[----:B------:R0:W5:Y:S02]  /*3600*/  LDG.E.LTC128B R25, desc[UR40][R8.64+0x80] ;  /* 0x0000802808197981 */ /* 0x000164000c1e1920 */
.L_x_63:
[----:B------:R-:W-:Y:S05]  /*3610*/  BSYNC B1 ;  /* 0x0000000000017941 */ /* 0x000fea0003800000 */
.L_x_62:
        /* <DEDUP_REMOVED lines=8> */
.L_x_65:
[----:B------:R-:W-:Y:S05]  /*36a0*/  BSYNC B1 ;  /* 0x0000000000017941 */ /* 0x000fea0003800000 */
.L_x_64:
        /* <DEDUP_REMOVED lines=8> */
.L_x_67:
[----:B------:R-:W-:Y:S05]  /*3730*/  BSYNC B1 ;  /* 0x0000000000017941 */ /* 0x000fea0003800000 */
.L_x_66:
[----:B--2--5:R-:W-:Y:S01]  /*3740*/  FMUL R5, R25, R88 ;  /* 0x0000005819057220 */ /* 0x024fe20000400000 */
[----:B------:R-:W-:Y:S01]  /*3750*/  ISETP.GT.AND P2, PT, R3, RZ, P1 ;  /* 0x000000ff0300720c */ /* 0x000fe20000f44270 */
[----:B------:R-:W-:Y:S02]  /*3760*/  BSSY B1, `(.L_x_68) ;  /* 0x0000005000017945 */ /* 0x000fe40003800000 */
[----:B------:R-:W-:-:S05]  /*3770*/  FFMA R5, R44, R19, R5 ;  /* 0x000000132c057223 */ /* 0x000fca0000000005 */
[----:B------:R2:W-:Y:S05]  /*3780*/  @P3 STG.E desc[UR40][R10.64+0xa0], R5 ;  /* 0x0000a0050a003986 */ /* 0x0005ea000c101928 */
[----:B------:R-:W-:Y:S05]  /*3790*/  @!P2 BRA `(.L_x_69) ;  /* 0x000000000004a947 */ /* 0x000fea0003800000 */
[----:B------:R0:W5:Y:S02]  /*37a0*/  LDG.E.LTC128B R25, desc[UR40][R6.64+0xa4] ;  /* 0x0000a42806197981 */ /* 0x000164000c1e1920 */
.L_x_69:
[----:B------:R-:W-:Y:S05]  /*37b0*/  BSYNC B1 ;  /* 0x0000000000017941 */ /* 0x000fea0003800000 */
.L_x_68:
[----:B-----5:R-:W-:Y:S01]  /*37c0*/  FMUL R14, R25, R88 ;  /* 0x00000058190e7220 */ /* 0x020fe20000400000 */
[----:B------:R-:W-:Y:S01]  /*37d0*/  ISETP.GT.AND P0, PT, R3, 0x8, P0 ;  /* 0x000000080300780c */ /* 0x000fe20000704270 */
[----:B------:R-:W-:Y:S02]  /*37e0*/  BSSY B1, `(.L_x_70) ;  /* 0x0000005000017945 */ /* 0x000fe40003800000 */
[----:B------:R-:W-:-:S05]  /*37f0*/  FFMA R45, R45, R19, R14 ;  /* 0x000000132d2d7223 */ /* 0x000fca000000000e */
[----:B------:R0:W-:Y:S05]  /*3800*/  @P2 STG.E desc[UR40][R10.64+0xa4], R45 ;  /* 0x0000a42d0a002986 */ /* 0x0001ea000c101928 */
[----:B------:R-:W-:Y:S05]  /*3810*/  @!P0 BRA `(.L_x_71) ;  /* 0x0000000000048947 */ /* 0x000fea0003800000 */
[----:B------:R0:W5:Y:S02]  /*3820*/  LDG.E.LTC128B R25, desc[UR40][R8.64+0xa0] ;  /* 0x0000a02808197981 */ /* 0x000164000c1e1920 */
.L_x_71:
[----:B------:R-:W-:Y:S05]  /*3830*/  BSYNC B1 ;  /* 0x0000000000017941 */ /* 0x000fea0003800000 */
.L_x_70:
        /* <DEDUP_REMOVED lines=8> */
.L_x_73:
[----:B------:R-:W-:Y:S05]  /*38c0*/  BSYNC B1 ;  /* 0x0000000000017941 */ /* 0x000fea0003800000 */
.L_x_72:
        /* <DEDUP_REMOVED lines=8> */
.L_x_75:
[----:B------:R-:W-:Y:S05]  /*3950*/  BSYNC B1 ;  /* 0x0000000000017941 */ /* 0x000fea0003800000 */
.L_x_74:
[----:B--2--5:R-:W-:Y:S01]  /*3960*/  FMUL R5, R25, R88 ;  /* 0x0000005819057220 */ /* 0x024fe20000400000 */
[----:B------:R-:W-:Y:S01]  /*3970*/  ISETP.GT.AND P1, PT, R3, RZ, P0 ;  /* 0x000000ff0300720c */ /* 0x000fe20000724270 */
[----:B------:R-:W-:Y:S02]  /*3980*/  BSSY B1, `(.L_x_76) ;  /* 0x0000005000017945 */ /* 0x000fe40003800000 */
[----:B------:R-:W-:-:S05]  /*3990*/  FFMA R5, R48, R19, R5 ;  /* 0x0000001330057223 */ /* 0x000fca0000000005 */
[----:B------:R2:W-:Y:S05]  /*39a0*/  @P3 STG.E desc[UR40][R10.64+0xc0], R5 ;  /* 0x0000c0050a003986 */ /* 0x0005ea000c101928 */
[----:B------:R-:W-:Y:S05]  /*39b0*/  @!P1 BRA `(.L_x_77) ;  /* 0x0000000000049947 */ /* 0x000fea0003800000 */
[----:B------:R0:W5:Y:S02]  /*39c0*/  LDG.E.LTC128B R25, desc[UR40][R6.64+0xc4] ;  /* 0x0000c42806197981 */ /* 0x000164000c1e1920 */
.L_x_77:
[----:B------:R-:W-:Y:S05]  /*39d0*/  BSYNC B1 ;  /* 0x0000000000017941 */ /* 0x000fea0003800000 */
.L_x_76:
[----:B-----5:R-:W-:Y:S01]  /*39e0*/  FMUL R14, R25, R88 ;  /* 0x00000058190e7220 */ /* 0x020fe20000400000 */
[----:B------:R-:W-:Y:S01]  /*39f0*/  ISETP.GT.AND P2, PT, R3, 0x8, P2 ;  /* 0x000000080300780c */ /* 0x000fe20001744270 */
[----:B------:R-:W-:Y:S02]  /*3a00*/  BSSY B1, `(.L_x_78) ;  /* 0x0000005000017945 */ /* 0x000fe40003800000 */
[----:B------:R-:W-:-:S05]  /*3a10*/  FFMA R49, R49, R19, R14 ;  /* 0x0000001331317223 */ /* 0x000fca000000000e */
[----:B------:R0:W-:Y:S05]  /*3a20*/  @P1 STG.E desc[UR40][R10.64+0xc4], R49 ;  /* 0x0000c4310a001986 */ /* 0x0001ea000c101928 */
[----:B------:R-:W-:Y:S05]  /*3a30*/  @!P2 BRA `(.L_x_79) ;  /* 0x000000000004a947 */ /* 0x000fea0003800000 */
[----:B------:R0:W5:Y:S02]  /*3a40*/  LDG.E.LTC128B R25, desc[UR40][R8.64+0xc0] ;  /* 0x0000c02808197981 */ /* 0x000164000c1e1920 */
.L_x_79:
[----:B------:R-:W-:Y:S05]  /*3a50*/  BSYNC B1 ;  /* 0x0000000000017941 */ /* 0x000fea0003800000 */
.L_x_78:
        /* <DEDUP_REMOVED lines=8> */
.L_x_81:
[----:B------:R-:W-:Y:S05]  /*3ae0*/  BSYNC B1 ;  /* 0x0000000000017941 */ /* 0x000fea0003800000 */
.L_x_80:
        /* <DEDUP_REMOVED lines=8> */
.L_x_83:
[----:B------:R-:W-:Y:S05]  /*3b70*/  BSYNC B1 ;  /* 0x0000000000017941 */ /* 0x000fea0003800000 */
.L_x_82:
[----:B--2--5:R-:W-:Y:S01]  /*3b80*/  FMUL R5, R25, R88 ;  /* 0x0000005819057220 */ /* 0x024fe20000400000 */
[----:B------:R-:W-:Y:S01]  /*3b90*/  ISETP.GT.AND P0, PT, R3, RZ, P2 ;  /* 0x000000ff0300720c */ /* 0x000fe20001704270 */
[----:B------:R-:W-:Y:S02]  /*3ba0*/  BSSY B1, `(.L_x_84) ;  /* 0x0000005000017945 */ /* 0x000fe40003800000 */
[----:B------:R-:W-:-:S05]  /*3bb0*/  FFMA R5, R52, R19, R5 ;  /* 0x0000001334057223 */ /* 0x000fca0000000005 */
[----:B------:R2:W-:Y:S05]  /*3bc0*/  @P3 STG.E desc[UR40][R10.64+0xe0], R5 ;  /* 0x0000e0050a003986 */ /* 0x0005ea000c101928 */
[----:B------:R-:W-:Y:S05]  /*3bd0*/  @!P0 BRA `(.L_x_85) ;  /* 0x0000000000048947 */ /* 0x000fea0003800000 */
[----:B------:R0:W5:Y:S02]  /*3be0*/  LDG.E.LTC128B R25, desc[UR40][R6.64+0xe4] ;  /* 0x0000e42806197981 */ /* 0x000164000c1e1920 */
.L_x_85:
[----:B------:R-:W-:Y:S05]  /*3bf0*/  BSYNC B1 ;  /* 0x0000000000017941 */ /* 0x000fea0003800000 */
.L_x_84:
[----:B-----5:R-:W-:Y:S01]  /*3c00*/  FMUL R14, R25, R88 ;  /* 0x00000058190e7220 */ /* 0x020fe20000400000 */
[----:B------:R-:W-:Y:S01]  /*3c10*/  ISETP.GT.AND P1, PT, R3, 0x8, P1 ;  /* 0x000000080300780c */ /* 0x000fe20000f24270 */
[----:B------:R-:W-:Y:S02]  /*3c20*/  BSSY B1, `(.L_x_86) ;  /* 0x0000005000017945 */ /* 0x000fe40003800000 */
[----:B------:R-:W-:-:S05]  /*3c30*/  FFMA R53, R53, R19, R14 ;  /* 0x0000001335357223 */ /* 0x000fca000000000e */
[----:B------:R0:W-:Y:S05]  /*3c40*/  @P0 STG.E desc[UR40][R10.64+0xe4], R53 ;  /* 0x0000e4350a000986 */ /* 0x0001ea000c101928 */
[----:B------:R-:W-:Y:S05]  /*3c50*/  @!P1 BRA `(.L_x_87) ;  /* 0x0000000000049947 */ /* 0x000fea0003800000 */
[----:B------:R0:W5:Y:S02]  /*3c60*/  LDG.E.LTC128B R25, desc[UR40][R8.64+0xe0] ;  /* 0x0000e02808197981 */ /* 0x000164000c1e1920 */
.L_x_87:
[----:B------:R-:W-:Y:S05]  /*3c70*/  BSYNC B1 ;  /* 0x0000000000017941 */ /* 0x000fea0003800000 */
.L_x_86:
        /* <DEDUP_REMOVED lines=8> */
.L_x_89:
[----:B------:R-:W-:Y:S05]  /*3d00*/  BSYNC B1 ;  /* 0x0000000000017941 */ /* 0x000fea0003800000 */
.L_x_88:
        /* <DEDUP_REMOVED lines=8> */
.L_x_91:
[----:B------:R-:W-:Y:S05]  /*3d90*/  BSYNC B1 ;  /* 0x0000000000017941 */ /* 0x000fea0003800000 */
.L_x_90:
[----:B--2--5:R-:W-:Y:S01]  /*3da0*/  FMUL R5, R25, R88 ;  /* 0x0000005819057220 */ /* 0x024fe20000400000 */
[----:B------:R-:W-:Y:S01]  /*3db0*/  ISETP.GT.AND P2, PT, R3, RZ, P1 ;  /* 0x000000ff0300720c */ /* 0x000fe20000f44270 */
[----:B------:R-:W-:Y:S02]  /*3dc0*/  BSSY B1, `(.L_x_92) ;  /* 0x0000005000017945 */ /* 0x000fe40003800000 */
[----:B------:R-:W-:-:S05]  /*3dd0*/  FFMA R5, R56, R19, R5 ;  /* 0x0000001338057223 */ /* 0x000fca0000000005 */
[----:B------:R2:W-:Y:S05]  /*3de0*/  @P3 STG.E desc[UR40][R10.64+0x100], R5 ;  /* 0x000100050a003986 */ /* 0x0005ea000c101928 */
[----:B------:R-:W-:Y:S05]  /*3df0*/  @!P2 BRA `(.L_x_93) ;  /* 0x000000000004a947 */ /* 0x000fea0003800000 */
[----:B------:R0:W5:Y:S02]  /*3e00*/  LDG.E.LTC128B R25, desc[UR40][R6.64+0x104] ;  /* 0x0001042806197981 */ /* 0x000164000c1e1920 */
.L_x_93:
[----:B------:R-:W-:Y:S05]  /*3e10*/  BSYNC B1 ;  /* 0x0000000000017941 */ /* 0x000fea0003800000 */
.L_x_92:
[----:B-----5:R-:W-:Y:S01]  /*3e20*/  FMUL R14, R25, R88 ;  /* 0x00000058190e7220 */ /* 0x020fe20000400000 */
[----:B------:R-:W-:Y:S01]  /*3e30*/  ISETP.GT.AND P0, PT, R3, 0x8, P0 ;  /* 0x000000080300780c */ /* 0x000fe20000704270 */
[----:B------:R-:W-:Y:S02]  /*3e40*/  BSSY B1, `(.L_x_94) ;  /* 0x0000005000017945 */ /* 0x000fe40003800000 */
[----:B------:R-:W-:-:S05]  /*3e50*/  FFMA R57, R57, R19, R14 ;  /* 0x0000001339397223 */ /* 0x000fca000000000e */
[----:B------:R0:W-:Y:S05]  /*3e60*/  @P2 STG.E desc[UR40][R10.64+0x104], R57 ;  /* 0x000104390a002986 */ /* 0x0001ea000c101928 */
[----:B------:R-:W-:Y:S05]  /*3e70*/  @!P0 BRA `(.L_x_95) ;  /* 0x0000000000048947 */ /* 0x000fea0003800000 */
[----:B------:R0:W5:Y:S02]  /*3e80*/  LDG.E.LTC128B R25, desc[UR40][R8.64+0x100] ;  /* 0x0001002808197981 */ /* 0x000164000c1e1920 */
.L_x_95:
[----:B------:R-:W-:Y:S05]  /*3e90*/  BSYNC B1 ;  /* 0x0000000000017941 */ /* 0x000fea0003800000 */
.L_x_94:
        /* <DEDUP_REMOVED lines=8> */
.L_x_97:
[----:B------:R-:W-:Y:S05]  /*3f20*/  BSYNC B1 ;  /* 0x0000000000017941 */ /* 0x000fea0003800000 */
.L_x_96:
        /* <DEDUP_REMOVED lines=8> */
.L_x_99:
[----:B------:R-:W-:Y:S05]  /*3fb0*/  BSYNC B1 ;  /* 0x0000000000017941 */ /* 0x000fea0003800000 */
.L_x_98:
[----:B--2--5:R-:W-:Y:S01]  /*3fc0*/  FMUL R5, R25, R88 ;  /* 0x0000005819057220 */ /* 0x024fe20000400000 */
[----:B------:R-:W-:Y:S01]  /*3fd0*/  ISETP.GT.AND P1, PT, R3, RZ, P0 ;  /* 0x000000ff0300720c */ /* 0x000fe20000724270 */
[----:B------:R-:W-:Y:S02]  /*3fe0*/  BSSY B1, `(.L_x_100) ;  /* 0x0000005000017945 */ /* 0x000fe40003800000 */
[----:B------:R-:W-:-:S05]  /*3ff0*/  FFMA R5, R60, R19, R5 ;  /* 0x000000133c057223 */ /* 0x000fca0000000005 */
[----:B------:R2:W-:Y:S05]  /*4000*/  @P3 STG.E desc[UR40][R10.64+0x120], R5 ;  /* 0x000120050a003986 */ /* 0x0005ea000c101928 */
[----:B------:R-:W-:Y:S05]  /*4010*/  @!P1 BRA `(.L_x_101) ;  /* 0x0000000000049947 */ /* 0x000fea0003800000 */
[----:B------:R0:W5:Y:S02]  /*4020*/  LDG.E.LTC128B R25, desc[UR40][R6.64+0x124] ;  /* 0x0001242806197981 */ /* 0x000164000c1e1920 */
.L_x_101:
[----:B------:R-:W-:Y:S05]  /*4030*/  BSYNC B1 ;  /* 0x0000000000017941 */ /* 0x000fea0003800000 */
.L_x_100:
[----:B-----5:R-:W-:Y:S01]  /*4040*/  FMUL R14, R25, R88 ;  /* 0x00000058190e7220 */ /* 0x020fe20000400000 */
[----:B------:R-:W-:Y:S01]  /*4050*/  ISETP.GT.AND P2, PT, R3, 0x8, P2 ;  /* 0x000000080300780c */ /* 0x000fe20001744270 */
[----:B------:R-:W-:Y:S02]  /*4060*/  BSSY B1, `(.L_x_102) ;  /* 0x0000005000017945 */ /* 0x000fe40003800000 */
[----:B------:R-:W-:-:S05]  /*4070*/  FFMA R61, R61, R19, R14 ;  /* 0x000000133d3d7223 */ /* 0x000fca000000000e */
[----:B------:R0:W-:Y:S05]  /*4080*/  @P1 STG.E desc[UR40][R10.64+0x124], R61 ;  /* 0x0001243d0a001986 */ /* 0x0001ea000c101928 */
[----:B------:R-:W-:Y:S05]  /*4090*/  @!P2 BRA `(.L_x_103) ;  /* 0x000000000004a947 */ /* 0x000fea0003800000 */
[----:B------:R0:W5:Y:S02]  /*40a0*/  LDG.E.LTC128B R25, desc[UR40][R8.64+0x120] ;  /* 0x0001202808197981 */ /* 0x000164000c1e1920 */
.L_x_103:
[----:B------:R-:W-:Y:S05]  /*40b0*/  BSYNC B1 ;  /* 0x0000000000017941 */ /* 0x000fea0003800000 */
.L_x_102:
        /* <DEDUP_REMOVED lines=8> */
.L_x_105:
[----:B------:R-:W-:Y:S05]  /*4140*/  BSYNC B1 ;  /* 0x0000000000017941 */ /* 0x000fea0003800000 */
.L_x_104:
        /* <DEDUP_REMOVED lines=8> */
.L_x_107:
[----:B------:R-:W-:Y:S05]  /*41d0*/  BSYNC B1 ;  /* 0x0000000000017941 */ /* 0x000fea0003800000 */
.L_x_106:
[----:B--2--5:R-:W-:Y:S01]  /*41e0*/  FMUL R5, R25, R88 ;  /* 0x0000005819057220 */ /* 0x024fe20000400000 */
[----:B------:R-:W-:Y:S01]  /*41f0*/  ISETP.GT.AND P0, PT, R3, RZ, P2 ;  /* 0x000000ff0300720c */ /* 0x000fe20001704270 */
[----:B------:R-:W-:Y:S02]  /*4200*/  BSSY B1, `(.L_x_108) ;  /* 0x0000005000017945 */ /* 0x000fe40003800000 */
[----:B------:R-:W-:-:S05]  /*4210*/  FFMA R5, R64, R19, R5 ;  /* 0x0000001340057223 */ /* 0x000fca0000000005 */
[----:B------:R2:W-:Y:S05]  /*4220*/  @P3 STG.E desc[UR40][R10.64+0x140], R5 ;  /* 0x000140050a003986 */ /* 0x0005ea000c101928 */
[----:B------:R-:W-:Y:S05]  /*4230*/  @!P0 BRA `(.L_x_109) ;  /* 0x0000000000048947 */ /* 0x000fea0003800000 */
[----:B------:R0:W5:Y:S02]  /*4240*/  LDG.E.LTC128B R25, desc[UR40][R6.64+0x144] ;  /* 0x0001442806197981 */ /* 0x000164000c1e1920 */
.L_x_109:
[----:B------:R-:W-:Y:S05]  /*4250*/  BSYNC B1 ;  /* 0x0000000000017941 */ /* 0x000fea0003800000 */
.L_x_108:
[----:B-----5:R-:W-:Y:S01]  /*4260*/  FMUL R14, R25, R88 ;  /* 0x00000058190e7220 */ /* 0x020fe20000400000 */
[----:B------:R-:W-:Y:S01]  /*4270*/  ISETP.GT.AND P1, PT, R3, 0x8, P1 ;  /* 0x000000080300780c */ /* 0x000fe20000f24270 */
[----:B------:R-:W-:Y:S02]  /*4280*/  BSSY B1, `(.L_x_110) ;  /* 0x0000005000017945 */ /* 0x000fe40003800000 */
[----:B------:R-:W-:-:S05]  /*4290*/  FFMA R65, R65, R19, R14 ;  /* 0x0000001341417223 */ /* 0x000fca000000000e */
[----:B------:R0:W-:Y:S05]  /*42a0*/  @P0 STG.E desc[UR40][R10.64+0x144], R65 ;  /* 0x000144410a000986 */ /* 0x0001ea000c101928 */
[----:B------:R-:W-:Y:S05]  /*42b0*/  @!P1 BRA `(.L_x_111) ;  /* 0x0000000000049947 */ /* 0x000fea0003800000 */
[----:B------:R0:W5:Y:S02]  /*42c0*/  LDG.E.LTC128B R25, desc[UR40][R8.64+0x140] ;  /* 0x0001402808197981 */ /* 0x000164000c1e1920 */
.L_x_111:
[----:B------:R-:W-:Y:S05]  /*42d0*/  BSYNC B1 ;  /* 0x0000000000017941 */ /* 0x000fea0003800000 */
.L_x_110:
        /* <DEDUP_REMOVED lines=8> */
.L_x_113:
[----:B------:R-:W-:Y:S05]  /*4360*/  BSYNC B1 ;  /* 0x0000000000017941 */ /* 0x000fea0003800000 */
.L_x_112:
        /* <DEDUP_REMOVED lines=8> */
.L_x_115:
[----:B------:R-:W-:Y:S05]  /*43f0*/  BSYNC B1 ;  /* 0x0000000000017941 */ /* 0x000fea0003800000 */
.L_x_114:
[----:B--2--5:R-:W-:Y:S01]  /*4400*/  FMUL R5, R25, R88 ;  /* 0x0000005819057220 */ /* 0x024fe20000400000 */
[----:B------:R-:W-:Y:S01]  /*4410*/  ISETP.GT.AND P2, PT, R3, RZ, P1 ;  /* 0x000000ff0300720c */ /* 0x000fe20000f44270 */
[----:B------:R-:W-:Y:S02]  /*4420*/  BSSY B1, `(.L_x_116) ;  /* 0x0000005000017945 */ /* 0x000fe40003800000 */
[----:B------:R-:W-:-:S05]  /*4430*/  FFMA R5, R68, R19, R5 ;  /* 0x0000001344057223 */ /* 0x000fca0000000005 */
[----:B------:R2:W-:Y:S05]  /*4440*/  @P3 STG.E desc[UR40][R10.64+0x160], R5 ;  /* 0x000160050a003986 */ /* 0x0005ea000c101928 */
[----:B------:R-:W-:Y:S05]  /*4450*/  @!P2 BRA `(.L_x_117) ;  /* 0x000000000004a947 */ /* 0x000fea0003800000 */
[----:B------:R0:W5:Y:S02]  /*4460*/  LDG.E.LTC128B R25, desc[UR40][R6.64+0x164] ;  /* 0x0001642806197981 */ /* 0x000164000c1e1920 */
.L_x_117:
[----:B------:R-:W-:Y:S05]  /*4470*/  BSYNC B1 ;  /* 0x0000000000017941 */ /* 0x000fea0003800000 */
.L_x_116:
[----:B-----5:R-:W-:Y:S01]  /*4480*/  FMUL R14, R25, R88 ;  /* 0x00000058190e7220 */ /* 0x020fe20000400000 */
[----:B------:R-:W-:Y:S01]  /*4490*/  ISETP.GT.AND P0, PT, R3, 0x8, P0 ;  /* 0x000000080300780c */ /* 0x000fe20000704270 */
[----:B------:R-:W-:Y:S02]  /*44a0*/  BSSY B1, `(.L_x_118) ;  /* 0x0000005000017945 */ /* 0x000fe40003800000 */
[----:B------:R-:W-:-:S05]  /*44b0*/  FFMA R69, R69, R19, R14 ;  /* 0x0000001345457223 */ /* 0x000fca000000000e */
[----:B------:R0:W-:Y:S05]  /*44c0*/  @P2 STG.E desc[UR40][R10.64+0x164], R69 ;  /* 0x000164450a002986 */ /* 0x0001ea000c101928 */
[----:B------:R-:W-:Y:S05]  /*44d0*/  @!P0 BRA `(.L_x_119) ;  /* 0x0000000000048947 */ /* 0x000fea0003800000 */
[----:B------:R0:W5:Y:S02]  /*44e0*/  LDG.E.LTC128B R25, desc[UR40][R8.64+0x160] ;  /* 0x0001602808197981 */ /* 0x000164000c1e1920 */
.L_x_119:
[----:B------:R-:W-:Y:S05]  /*44f0*/  BSYNC B1 ;  /* 0x0000000000017941 */ /* 0x000fea0003800000 */
.L_x_118:
        /* <DEDUP_REMOVED lines=8> */
.L_x_121:
[----:B------:R-:W-:Y:S05]  /*4580*/  BSYNC B1 ;  /* 0x0000000000017941 */ /* 0x000fea0003800000 */
.L_x_120:
        /* <DEDUP_REMOVED lines=8> */
.L_x_123:
[----:B------:R-:W-:Y:S05]  /*4610*/  BSYNC B1 ;  /* 0x0000000000017941 */ /* 0x000fea0003800000 */
.L_x_122:
[----:B--2--5:R-:W-:Y:S01]  /*4620*/  FMUL R5, R25, R88 ;  /* 0x0000005819057220 */ /* 0x024fe20000400000 */
[----:B------:R-:W-:Y:S01]  /*4630*/  ISETP.GT.AND P1, PT, R3, RZ, P0 ;  /* 0x000000ff0300720c */ /* 0x000fe20000724270 */
[----:B------:R-:W-:Y:S02]  /*4640*/  BSSY B1, `(.L_x_124) ;  /* 0x0000005000017945 */ /* 0x000fe40003800000 */
[----:B------:R-:W-:-:S05]  /*4650*/  FFMA R5, R72, R19, R5 ;  /* 0x0000001348057223 */ /* 0x000fca0000000005 */
[----:B------:R2:W-:Y:S05]  /*4660*/  @P3 STG.E desc[UR40][R10.64+0x180], R5 ;  /* 0x000180050a003986 */ /* 0x0005ea000c101928 */
[----:B------:R-:W-:Y:S05]  /*4670*/  @!P1 BRA `(.L_x_125) ;  /* 0x0000000000049947 */ /* 0x000fea0003800000 */
[----:B------:R0:W5:Y:S02]  /*4680*/  LDG.E.LTC128B R25, desc[UR40][R6.64+0x184] ;  /* 0x0001842806197981 */ /* 0x000164000c1e1920 */
.L_x_125:
[----:B------:R-:W-:Y:S05]  /*4690*/  BSYNC B1 ;  /* 0x0000000000017941 */ /* 0x000fea0003800000 */
.L_x_124:
[----:B-----5:R-:W-:Y:S01]  /*46a0*/  FMUL R14, R25, R88 ;  /* 0x00000058190e7220 */ /* 0x020fe20000400000 */
[----:B------:R-:W-:Y:S01]  /*46b0*/  ISETP.GT.AND P2, PT, R3, 0x8, P2 ;  /* 0x000000080300780c */ /* 0x000fe20001744270 */
[----:B------:R-:W-:Y:S02]  /*46c0*/  BSSY B1, `(.L_x_126) ;  /* 0x0000005000017945 */ /* 0x000fe40003800000 */
[----:B------:R-:W-:-:S05]  /*46d0*/  FFMA R73, R73, R19, R14 ;  /* 0x0000001349497223 */ /* 0x000fca000000000e */
[----:B------:R0:W-:Y:S05]  /*46e0*/  @P1 STG.E desc[UR40][R10.64+0x184], R73 ;  /* 0x000184490a001986 */ /* 0x0001ea000c101928 */
[----:B------:R-:W-:Y:S05]  /*46f0*/  @!P2 BRA `(.L_x_127) ;  /* 0x000000000004a947 */ /* 0x000fea0003800000 */
[----:B------:R0:W5:Y:S02]  /*4700*/  LDG.E.LTC128B R25, desc[UR40][R8.64+0x180] ;  /* 0x0001802808197981 */ /* 0x000164000c1e1920 */
.L_x_127:
[----:B------:R-:W-:Y:S05]  /*4710*/  BSYNC B1 ;  /* 0x0000000000017941 */ /* 0x000fea0003800000 */
.L_x_126:
        /* <DEDUP_REMOVED lines=8> */
.L_x_129:
[----:B------:R-:W-:Y:S05]  /*47a0*/  BSYNC B1 ;  /* 0x0000000000017941 */ /* 0x000fea0003800000 */
.L_x_128:
        /* <DEDUP_REMOVED lines=8> */
.L_x_131:
[----:B------:R-:W-:Y:S05]  /*4830*/  BSYNC B1 ;  /* 0x0000000000017941 */ /* 0x000fea0003800000 */
.L_x_130:
[----:B--2--5:R-:W-:Y:S01]  /*4840*/  FMUL R5, R25, R88 ;  /* 0x0000005819057220 */ /* 0x024fe20000400000 */
[----:B------:R-:W-:Y:S01]  /*4850*/  ISETP.GT.AND P0, PT, R3, RZ, P2 ;  /* 0x000000ff0300720c */ /* 0x000fe20001704270 */
[----:B------:R-:W-:Y:S02]  /*4860*/  BSSY B1, `(.L_x_132) ;  /* 0x0000005000017945 */ /* 0x000fe40003800000 */
[----:B------:R-:W-:-:S05]  /*4870*/  FFMA R5, R76, R19, R5 ;  /* 0x000000134c057223 */ /* 0x000fca0000000005 */
[----:B------:R2:W-:Y:S05]  /*4880*/  @P3 STG.E desc[UR40][R10.64+0x1a0], R5 ;  /* 0x0001a0050a003986 */ /* 0x0005ea000c101928 */
[----:B------:R-:W-:Y:S05]  /*4890*/  @!P0 BRA `(.L_x_133) ;  /* 0x0000000000048947 */ /* 0x000fea0003800000 */
[----:B------:R0:W5:Y:S02]  /*48a0*/  LDG.E.LTC128B R25, desc[UR40][R6.64+0x1a4] ;  /* 0x0001a42806197981 */ /* 0x000164000c1e1920 */
.L_x_133:
[----:B------:R-:W-:Y:S05]  /*48b0*/  BSYNC B1 ;  /* 0x0000000000017941 */ /* 0x000fea0003800000 */
.L_x_132:
[----:B-----5:R-:W-:Y:S01]  /*48c0*/  FMUL R14, R25, R88 ;  /* 0x00000058190e7220 */ /* 0x020fe20000400000 */
[----:B------:R-:W-:Y:S01]  /*48d0*/  ISETP.GT.AND P1, PT, R3, 0x8, P1 ;  /* 0x000000080300780c */ /* 0x000fe20000f24270 */
[----:B------:R-:W-:Y:S02]  /*48e0*/  BSSY B1, `(.L_x_134) ;  /* 0x0000005000017945 */ /* 0x000fe40003800000 */
[----:B------:R-:W-:-:S05]  /*48f0*/  FFMA R77, R77, R19, R14 ;  /* 0x000000134d4d7223 */ /* 0x000fca000000000e */
[----:B------:R0:W-:Y:S05]  /*4900*/  @P0 STG.E desc[UR40][R10.64+0x1a4], R77 ;  /* 0x0001a44d0a000986 */ /* 0x0001ea000c101928 */
[----:B------:R-:W-:Y:S05]  /*4910*/  @!P1 BRA `(.L_x_135) ;  /* 0x0000000000049947 */ /* 0x000fea0003800000 */
[----:B------:R0:W5:Y:S02]  /*4920*/  LDG.E.LTC128B R25, desc[UR40][R8.64+0x1a0] ;  /* 0x0001a02808197981 */ /* 0x000164000c1e1920 */
.L_x_135:
[----:B------:R-:W-:Y:S05]  /*4930*/  BSYNC B1 ;  /* 0x0000000000017941 */ /* 0x000fea0003800000 */
.L_x_134:
        /* <DEDUP_REMOVED lines=8> */
.L_x_137:
[----:B------:R-:W-:Y:S05]  /*49c0*/  BSYNC B1 ;  /* 0x0000000000017941 */ /* 0x000fea0003800000 */
.L_x_136:
        /* <DEDUP_REMOVED lines=8> */
.L_x_139:
[----:B------:R-:W-:Y:S05]  /*4a50*/  BSYNC B1 ;  /* 0x0000000000017941 */ /* 0x000fea0003800000 */
.L_x_138:
[----:B--2--5:R-:W-:Y:S01]  /*4a60*/  FMUL R5, R25, R88 ;  /* 0x0000005819057220 */ /* 0x024fe20000400000 */
[----:B------:R-:W-:Y:S01]  /*4a70*/  ISETP.GT.AND P2, PT, R3, RZ, P1 ;  /* 0x000000ff0300720c */ /* 0x000fe20000f44270 */
[----:B------:R-:W-:Y:S02]  /*4a80*/  BSSY B1, `(.L_x_140) ;  /* 0x0000005000017945 */ /* 0x000fe40003800000 */
[----:B------:R-:W-:-:S05]  /*4a90*/  FFMA R5, R80, R19, R5 ;  /* 0x0000001350057223 */ /* 0x000fca0000000005 */
[----:B------:R2:W-:Y:S05]  /*4aa0*/  @P3 STG.E desc[UR40][R10.64+0x1c0], R5 ;  /* 0x0001c0050a003986 */ /* 0x0005ea000c101928 */
[----:B------:R-:W-:Y:S05]  /*4ab0*/  @!P2 BRA `(.L_x_141) ;  /* 0x000000000004a947 */ /* 0x000fea0003800000 */
[----:B------:R0:W5:Y:S02]  /*4ac0*/  LDG.E.LTC128B R25, desc[UR40][R6.64+0x1c4] ;  /* 0x0001c42806197981 */ /* 0x000164000c1e1920 */
.L_x_141:
[----:B------:R-:W-:Y:S05]  /*4ad0*/  BSYNC B1 ;  /* 0x0000000000017941 */ /* 0x000fea0003800000 */
.L_x_140:
[----:B-----5:R-:W-:Y:S01]  /*4ae0*/  FMUL R14, R25, R88 ;  /* 0x00000058190e7220 */ /* 0x020fe20000400000 */
[----:B------:R-:W-:Y:S01]  /*4af0*/  ISETP.GT.AND P0, PT, R3, 0x8, P0 ;  /* 0x000000080300780c */ /* 0x000fe20000704270 */
[----:B------:R-:W-:Y:S02]  /*4b00*/  BSSY B1, `(.L_x_142) ;  /* 0x0000005000017945 */ /* 0x000fe40003800000 */
[----:B------:R-:W-:-:S05]  /*4b10*/  FFMA R81, R81, R19, R14 ;  /* 0x0000001351517223 */ /* 0x000fca000000000e */
[----:B------:R0:W-:Y:S05]  /*4b20*/  @P2 STG.E desc[UR40][R10.64+0x1c4], R81 ;  /* 0x0001c4510a002986 */ /* 0x0001ea000c101928 */
[----:B------:R-:W-:Y:S05]  /*4b30*/  @!P0 BRA `(.L_x_143) ;  /* 0x0000000000048947 */ /* 0x000fea0003800000 */
[----:B------:R0:W5:Y:S02]  /*4b40*/  LDG.E.LTC128B R25, desc[UR40][R8.64+0x1c0] ;  /* 0x0001c02808197981 */ /* 0x000164000c1e1920 */
.L_x_143:
[----:B------:R-:W-:Y:S05]  /*4b50*/  BSYNC B1 ;  /* 0x0000000000017941 */ /* 0x000fea0003800000 */
.L_x_142:
        /* <DEDUP_REMOVED lines=8> */
.L_x_145:
[----:B------:R-:W-:Y:S05]  /*4be0*/  BSYNC B1 ;  /* 0x0000000000017941 */ /* 0x000fea0003800000 */
.L_x_144:
[----:B-----5:R-:W-:Y:S01]  /*4bf0*/  FMUL R14, R25, R88 ;  /* 0x00000058190e7220 */ /* 0x020fe20000400000 */
[----:B------:R-:W-:Y:S01]  /*4c00*/  ISETP.GT.AND P0, PT, R4, 0x79, PT ;  /* 0x000000790400780c */ /* 0x000fe20003f04270 */
[----:B------:R-:W-:Y:S01]  /*4c10*/  @P1 IMAD.MOV.U32 R4, RZ, RZ, R12 ;  /* 0x000000ffff041224 */ /* 0x000fe200078e000c */
[----:B------:R-:W-:Y:S01]  /*4c20*/  ISETP.GT.AND P3, PT, R3, RZ, P2 ;  /* 0x000000ff0300720c */ /* 0x000fe20001764270 */
[----:B------:R-:W-:Y:S01]  /*4c30*/  FFMA R83, R83, R19, R14 ;  /* 0x0000001353537223 */ /* 0x000fe2000000000e */
[----:B--2---:R-:W-:Y:S01]  /*4c40*/  @P1 IMAD.MOV.U32 R5, RZ, RZ, R13 ;  /* 0x000000ffff051224 */ /* 0x004fe200078e000d */
[----:B------:R-:W-:Y:S04]  /*4c50*/  BSSY B1, `(.L_x_146) ;  /* 0x0000004000017945 */ /* 0x000fe80003800000 */
[----:B------:R2:W-:Y:S06]  /*4c60*/  @P1 STG.E desc[UR40][R4.64+0x1c4], R83 ;  /* 0x0001c45304001986 */ /* 0x0005ec000c101928 */
[----:B------:R-:W-:Y:S05]  /*4c70*/  @!P3 BRA `(.L_x_147) ;  /* 0x000000000004b947 */ /* 0x000fea0003800000 */
[----:B------:R0:W5:Y:S02]  /*4c80*/  LDG.E.LTC128B R25, desc[UR40][R6.64+0x1e0] ;  /* 0x0001e02806197981 */ /* 0x000164000c1e1920 */
.L_x_147:
[----:B------:R-:W-:Y:S05]  /*4c90*/  BSYNC B1 ;  /* 0x0000000000017941 */ /* 0x000fea0003800000 */
.L_x_146:
[----:B--2--5:R-:W-:Y:S01]  /*4ca0*/  FMUL R5, R25, R88 ;  /* 0x0000005819057220 */ /* 0x024fe20000400000 */
[----:B------:R-:W-:Y:S01]  /*4cb0*/  @P3 IMAD.MOV.U32 R4, RZ, RZ, R10 ;  /* 0x000000ffff043224 */ /* 0x000fe200078e000a */
[----:B------:R-:W-:Y:S01]  /*4cc0*/  ISETP.GT.AND P1, PT, R3, RZ, P0 ;  /* 0x000000ff0300720c */ /* 0x000fe20000724270 */
[----:B------:R-:W-:Y:S01]  /*4cd0*/  BSSY B1, `(.L_x_148) ;  /* 0x0000006000017945 */ /* 0x000fe20003800000 */
[----:B------:R-:W-:Y:S01]  /*4ce0*/  FFMA R15, R84, R19, R5 ;  /* 0x00000013540f7223 */ /* 0x000fe20000000005 */
[----:B------:R-:W-:-:S05]  /*4cf0*/  @P3 IMAD.MOV.U32 R5, RZ, RZ, R11 ;  /* 0x000000ffff053224 */ /* 0x000fca00078e000b */
[----:B------:R2:W-:Y:S05]  /*4d00*/  @P3 STG.E desc[UR40][R4.64+0x1e0], R15 ;  /* 0x0001e00f04003986 */ /* 0x0005ea000c101928 */
[----:B------:R-:W-:Y:S05]  /*4d10*/  @!P1 BRA `(.L_x_149) ;  /* 0x0000000000049947 */ /* 0x000fea0003800000 */
[----:B------:R0:W5:Y:S02]  /*4d20*/  LDG.E.LTC128B R25, desc[UR40][R6.64+0x1e4] ;  /* 0x0001e42806197981 */ /* 0x000164000c1e1920 */
.L_x_149:
[----:B------:R-:W-:Y:S05]  /*4d30*/  BSYNC B1 ;  /* 0x0000000000017941 */ /* 0x000fea0003800000 */
.L_x_148:
[----:B--2--5:R-:W-:Y:S01]  /*4d40*/  FMUL R4, R25, R88 ;  /* 0x0000005819047220 */ /* 0x024fe20000400000 */
[----:B------:R-:W-:Y:S01]  /*4d50*/  ISETP.GT.AND P2, PT, R3, 0x8, P2 ;  /* 0x000000080300780c */ /* 0x000fe20001744270 */
[----:B------:R-:W-:Y:S02]  /*4d60*/  BSSY B1, `(.L_x_150) ;  /* 0x0000005000017945 */ /* 0x000fe40003800000 */
[----:B------:R-:W-:-:S05]  /*4d70*/  FFMA R85, R85, R19, R4 ;  /* 0x0000001355557223 */ /* 0x000fca0000000004 */
[----:B------:R2:W-:Y:S05]  /*4d80*/  @P1 STG.E desc[UR40][R10.64+0x1e4], R85 ;  /* 0x0001e4550a001986 */ /* 0x0005ea000c101928 */
[----:B------:R-:W-:Y:S05]  /*4d90*/  @!P2 BRA `(.L_x_151) ;  /* 0x000000000004a947 */ /* 0x000fea0003800000 */
[----:B------:R0:W5:Y:S02]  /*4da0*/  LDG.E.LTC128B R25, desc[UR40][R8.64+0x1e0] ;  /* 0x0001e02808197981 */ /* 0x000164000c1e1920 */
.L_x_151:
[----:B------:R-:W-:Y:S05]  /*4db0*/  BSYNC B1 ;  /* 0x0000000000017941 */ /* 0x000fea0003800000 */
.L_x_150:
[----:B-----5:R-:W-:Y:S01]  /*4dc0*/  FMUL R5, R25, R88 ;  /* 0x0000005819057220 */ /* 0x020fe20000400000 */
[----:B------:R-:W-:Y:S01]  /*4dd0*/  @P2 IMAD.MOV.U32 R4, RZ, RZ, R12 ;  /* 0x000000ffff042224 */ /* 0x000fe200078e000c */
[----:B------:R-:W-:Y:S01]  /*4de0*/  ISETP.GT.AND P0, PT, R3, 0x8, P0 ;  /* 0x000000080300780c */ /* 0x000fe20000704270 */
[----:B------:R-:W-:Y:S01]  /*4df0*/  BSSY B1, `(.L_x_152) ;  /* 0x0000006000017945 */ /* 0x000fe20003800000 */
[----:B01--4-:R-:W-:Y:S01]  /*4e00*/  FFMA R7, R86, R19, R5 ;  /* 0x0000001356077223 */ /* 0x013fe20000000005 */
[----:B------:R-:W-:-:S05]  /*4e10*/  @P2 IMAD.MOV.U32 R5, RZ, RZ, R13 ;  /* 0x000000ffff052224 */ /* 0x000fca00078e000d */
[----:B------:R0:W-:Y:S05]  /*4e20*/  @P2 STG.E desc[UR40][R4.64+0x1e0], R7 ;  /* 0x0001e00704002986 */ /* 0x0001ea000c101928 */
[----:B------:R-:W-:Y:S05]  /*4e30*/  @!P0 BRA `(.L_x_153) ;  /* 0x0000000000048947 */ /* 0x000fea0003800000 */
[----:B------:R1:W5:Y:S02]  /*4e40*/  LDG.E.LTC128B R25, desc[UR40][R8.64+0x1e4] ;  /* 0x0001e42808197981 */ /* 0x000364000c1e1920 */
.L_x_153:
[----:B------:R-:W-:Y:S05]  /*4e50*/  BSYNC B1 ;  /* 0x0000000000017941 */ /* 0x000fea0003800000 */
.L_x_152:
[----:B0----5:R-:W-:-:S04]  /*4e60*/  FMUL R4, R25, R88 ;  /* 0x0000005819047220 */ /* 0x021fc80000400000 */
[----:B------:R-:W-:Y:S01]  /*4e70*/  FFMA R87, R87, R19, R4 ;  /* 0x0000001357577223 */ /* 0x000fe20000000004 */
[----:B------:R-:W-:Y:S06]  /*4e80*/  @!P0 BRA `(.L_x_154) ;  /* 0x0000000c00c88947 */ /* 0x000fec0003800000 */
[----:B------:R0:W-:Y:S01]  /*4e90*/  STG.E desc[UR40][R12.64+0x1e4], R87 ;  /* 0x0001e4570c007986 */ /* 0x0001e2000c101928 */
[----:B------:R-:W-:Y:S05]  /*4ea0*/  BRA `(.L_x_154) ;  /* 0x0000000c00c07947 */ /* 0x000fea0003800000 */
.L_x_29:
[----:B------:R-:W-:Y:S01]  /*4eb0*/  ISETP.GT.AND P0, PT, R4, 0x1, PT ;  /* 0x000000010400780c */ /* 0x000fe20003f04270 */
[----:B------:R-:W-:Y:S01]  /*4ec0*/  ULDC.64 UR4, c[0x0][0x5c0] ;  /* 0x0001700000047ab9 */ /* 0x000fe20000000a00 */
[-C--:B------:R-:W-:Y:S01]  /*4ed0*/  FMUL R5, R24, R19.reuse ;  /* 0x0000001318057220 */ /* 0x080fe20000400000 */
[C---:B------:R-:W-:Y:S01]  /*4ee0*/  LEA R6, P4, R102.reuse, UR4, 0x2 ;  /* 0x0000000466067c11 */ /* 0x040fe2000f8810ff */
[-C--:B------:R-:W-:Y:S01]  /*4ef0*/  FMUL R25, R25, R19.reuse ;  /* 0x0000001319197220 */ /* 0x080fe20000400000 */
[----:B------:R-:W-:Y:S01]  /*4f00*/  ISETP.GT.AND P2, PT, R3, RZ, P0 ;  /* 0x000000ff0300720c */ /* 0x000fe20000744270 */
[-C--:B------:R-:W-:Y:S01]  /*4f10*/  FMUL R27, R27, R19.reuse ;  /* 0x000000131b1b7220 */ /* 0x080fe20000400000 */
[----:B------:R-:W-:Y:S01]  /*4f20*/  LEA.HI.X R7, R102, UR5, R111, 0x2, P4 ;  /* 0x0000000566077c11 */ /* 0x000fe2000a0f146f */
[-C--:B------:R-:W-:Y:S01]  /*4f30*/  FMUL R11, R28, R19.reuse ;  /* 0x000000131c0b7220 */ /* 0x080fe20000400000 */
[----:B------:R-:W-:Y:S01]  /*4f40*/  ISETP.GT.AND P3, PT, R3, 0x8, P3 ;  /* 0x000000080300780c */ /* 0x000fe20001f64270 */
[-C--:B------:R-:W-:Y:S01]  /*4f50*/  FMUL R29, R29, R19.reuse ;  /* 0x000000131d1d7220 */ /* 0x080fe20000400000 */
[C---:B------:R-:W-:Y:S01]  /*4f60*/  SHF.L.U64.HI R9, R92.reuse, 0x2, R91 ;  /* 0x000000025c097819 */ /* 0x040fe2000001025b */
[----:B------:R0:W-:Y:S01]  /*4f70*/  @P1 STG.E desc[UR40][R6.64], R5 ;  /* 0x0000000506001986 */ /* 0x0001e2000c101928 */
[----:B------:R-:W-:Y:S01]  /*4f80*/  ISETP.GT.AND P0, PT, R3, 0x8, P0 ;  /* 0x000000080300780c */ /* 0x000fe20000704270 */
[-C--:B------:R-:W-:Y:S01]  /*4f90*/  FMUL R31, R31, R19.reuse ;  /* 0x000000131f1f7220 */ /* 0x080fe20000400000 */
[----:B------:R-:W-:Y:S01]  /*4fa0*/  LEA R8, P1, R92, R6, 0x2 ;  /* 0x000000065c087211 */ /* 0x000fe200078210ff */
[-C--:B------:R-:W-:Y:S01]  /*4fb0*/  FMUL R33, R33, R19.reuse ;  /* 0x0000001321217220 */ /* 0x080fe20000400000 */
[C---:B------:R-:W-:Y:S01]  /*4fc0*/  ISETP.GT.AND P5, PT, R4.reuse, 0x8, PT ;  /* 0x000000080400780c */ /* 0x040fe20003fa4270 */
[----:B------:R-:W-:Y:S01]  /*4fd0*/  @P2 STG.E desc[UR40][R6.64+0x4], R25 ;  /* 0x0000041906002986 */ /* 0x000fe2000c101928 */
[----:B------:R-:W-:Y:S01]  /*4fe0*/  ISETP.GT.AND P4, PT, R4, 0x9, PT ;  /* 0x000000090400780c */ /* 0x000fe20003f84270 */
[----:B------:R-:W-:Y:S01]  /*4ff0*/  IMAD.X R9, R9, 0x1, R7, P1 ;  /* 0x0000000109097824 */ /* 0x000fe200008e0607 */
[----:B------:R-:W-:Y:S01]  /*5000*/  ISETP.GT.AND P2, PT, R3, RZ, P5 ;  /* 0x000000ff0300720c */ /* 0x000fe20002f44270 */
[-C--:B------:R-:W-:Y:S01]  /*5010*/  FMUL R35, R35, R19.reuse ;  /* 0x0000001323237220 */ /* 0x080fe20000400000 */
[C---:B------:R-:W-:Y:S01]  /*5020*/  ISETP.GT.AND P1, PT, R3.reuse, RZ, P4 ;  /* 0x000000ff0300720c */ /* 0x040fe20002724270 */
[-C--:B0-----:R-:W-:Y:S01]  /*5030*/  FMUL R5, R26, R19.reuse ;  /* 0x000000131a057220 */ /* 0x081fe20000400000 */
[----:B------:R-:W-:Y:S01]  /*5040*/  ISETP.GT.AND P4, PT, R3, 0x8, P4 ;  /* 0x000000080300780c */ /* 0x000fe20002784270 */
[-C--:B------:R-:W-:Y:S01]  /*5050*/  FMUL R37, R37, R19.reuse ;  /* 0x0000001325257220 */ /* 0x080fe20000400000 */
[-C--:B------:R-:W-:Y:S01]  /*5060*/  FMUL R39, R39, R19.reuse ;  /* 0x0000001327277220 */ /* 0x080fe20000400000 */
[-C--:B------:R-:W-:Y:S01]  /*5070*/  FMUL R41, R41, R19.reuse ;  /* 0x0000001329297220 */ /* 0x080fe20000400000 */
[----:B------:R0:W-:Y:S01]  /*5080*/  @P3 STG.E desc[UR40][R8.64], R5 ;  /* 0x0000000508003986 */ /* 0x0001e2000c101928 */
[C---:B------:R-:W-:Y:S01]  /*5090*/  ISETP.GT.AND P3, PT, R4.reuse, 0x11, PT ;  /* 0x000000110400780c */ /* 0x040fe20003f64270 */
[-C--:B------:R-:W-:Y:S01]  /*50a0*/  FMUL R43, R43, R19.reuse ;  /* 0x000000132b2b7220 */ /* 0x080fe20000400000 */
[-C--:B------:R-:W-:Y:S01]  /*50b0*/  FMUL R45, R45, R19.reuse ;  /* 0x000000132d2d7220 */ /* 0x080fe20000400000 */
[----:B------:R-:W-:Y:S01]  /*50c0*/  @P0 STG.E desc[UR40][R8.64+0x4], R27 ;  /* 0x0000041b08000986 */ /* 0x000fe2000c101928 */
[----:B------:R-:W-:Y:S01]  /*50d0*/  ISETP.GT.AND P0, PT, R3, 0x8, P5 ;  /* 0x000000080300780c */ /* 0x000fe20002f04270 */
[-C--:B------:R-:W-:Y:S01]  /*50e0*/  FMUL R47, R47, R19.reuse ;  /* 0x000000132f2f7220 */ /* 0x080fe20000400000 */
[----:B------:R-:W-:Y:S01]  /*50f0*/  ISETP.GT.AND P5, PT, R4, 0x10, PT ;  /* 0x000000100400780c */ /* 0x000fe20003fa4270 */
[----:B------:R1:W-:Y:S01]  /*5100*/  @P2 STG.E desc[UR40][R6.64+0x20], R11 ;  /* 0x0000200b06002986 */ /* 0x0003e2000c101928 */
[-C--:B------:R-:W-:Y:S01]  /*5110*/  FMUL R49, R49, R19.reuse ;  /* 0x0000001331317220 */ /* 0x080fe20000400000 */
[-C--:B------:R-:W-:Y:S01]  /*5120*/  FMUL R51, R51, R19.reuse ;  /* 0x0000001333337220 */ /* 0x080fe20000400000 */
[C---:B------:R-:W-:Y:S01]  /*5130*/  ISETP.GT.AND P2, PT, R3.reuse, RZ, P5 ;  /* 0x000000ff0300720c */ /* 0x040fe20002f44270 */
[----:B------:R-:W-:Y:S01]  /*5140*/  @P1 STG.E desc[UR40][R6.64+0x24], R29 ;  /* 0x0000241d06001986 */ /* 0x000fe2000c101928 */
[C---:B------:R-:W-:Y:S01]  /*5150*/  ISETP.GT.AND P1, PT, R3.reuse, RZ, P3 ;  /* 0x000000ff0300720c */ /* 0x040fe20001f24270 */
[-C--:B0-----:R-:W-:Y:S01]  /*5160*/  FMUL R5, R30, R19.reuse ;  /* 0x000000131e057220 */ /* 0x081fe20000400000 */
[----:B------:R-:W-:Y:S01]  /*5170*/  ISETP.GT.AND P3, PT, R3, 0x8, P3 ;  /* 0x000000080300780c */ /* 0x000fe20001f64270 */
[-C--:B------:R-:W-:Y:S01]  /*5180*/  FMUL R53, R53, R19.reuse ;  /* 0x0000001335357220 */ /* 0x080fe20000400000 */
[-C--:B------:R-:W-:Y:S01]  /*5190*/  FMUL R55, R55, R19.reuse ;  /* 0x0000001337377220 */ /* 0x080fe20000400000 */
[-C--:B------:R-:W-:Y:S01]  /*51a0*/  FMUL R57, R57, R19.reuse ;  /* 0x0000001339397220 */ /* 0x080fe20000400000 */
[----:B------:R0:W-:Y:S01]  /*51b0*/  @P0 STG.E desc[UR40][R8.64+0x20], R5 ;  /* 0x0000200508000986 */ /* 0x0001e2000c101928 */
[-C--:B-1----:R-:W-:Y:S01]  /*51c0*/  FMUL R11, R32, R19.reuse ;  /* 0x00000013200b7220 */ /* 0x082fe20000400000 */
[----:B------:R-:W-:Y:S01]  /*51d0*/  ISETP.GT.AND P0, PT, R3, 0x8, P5 ;  /* 0x000000080300780c */ /* 0x000fe20002f04270 */
[-C--:B------:R-:W-:Y:S01]  /*51e0*/  FMUL R59, R59, R19.reuse ;  /* 0x000000133b3b7220 */ /* 0x080fe20000400000 */
[----:B------:R-:W-:Y:S01]  /*51f0*/  @P4 STG.E desc[UR40][R8.64+0x24], R31 ;  /* 0x0000241f08004986 */ /* 0x000fe2000c101928 */
[C---:B------:R-:W-:Y:S01]  /*5200*/  ISETP.GT.AND P5, PT, R4.reuse, 0x18, PT ;  /* 0x000000180400780c */ /* 0x040fe20003fa4270 */
[-C--:B------:R-:W-:Y:S01]  /*5210*/  FMUL R61, R61, R19.reuse ;  /* 0x000000133d3d7220 */ /* 0x080fe20000400000 */
[----:B------:R-:W-:Y:S01]  /*5220*/  ISETP.GT.AND P4, PT, R4, 0x19, PT ;  /* 0x000000190400780c */ /* 0x000fe20003f84270 */
[----:B------:R1:W-:Y:S01]  /*5230*/  @P2 STG.E desc[UR40][R6.64+0x40], R11 ;  /* 0x0000400b06002986 */ /* 0x0003e2000c101928 */
[----:B------:R-:W-:Y:S01]  /*5240*/  ISETP.GT.AND P2, PT, R3, RZ, P5 ;  /* 0x000000ff0300720c */ /* 0x000fe20002f44270 */
[-C--:B------:R-:W-:Y:S01]  /*5250*/  FMUL R63, R63, R19.reuse ;  /* 0x000000133f3f7220 */ /* 0x080fe20000400000 */
[-C--:B------:R-:W-:Y:S01]  /*5260*/  FMUL R65, R65, R19.reuse ;  /* 0x0000001341417220 */ /* 0x080fe20000400000 */
        /* <DEDUP_REMOVED lines=32> */
[----:B------:R-:W-:Y:S01]  /*5470*/  FMUL R87, R87, R19 ;  /* 0x0000001357577220 */ /* 0x000fe20000400000 */
[----:B------:R-:W-:Y:S01]  /*5480*/  ISETP.GT.AND P4, PT, R4, 0x29, PT ;  /* 0x000000290400780c */ /* 0x000fe20003f84270 */
[----:B------:R1:W-:Y:S01]  /*5490*/  @P2 STG.E desc[UR40][R6.64+0x80], R11 ;  /* 0x0000800b06002986 */ /* 0x0003e2000c101928 */
[----:B------:R-:W-:-:S03]  /*54a0*/  ISETP.GT.AND P2, PT, R3, RZ, P5 ;  /* 0x000000ff0300720c */ /* 0x000fc60002f44270 */
[----:B------:R-:W-:Y:S01]  /*54b0*/  @P1 STG.E desc[UR40][R6.64+0x84], R41 ;  /* 0x0000842906001986 */ /* 0x000fe2000c101928 */
[C---:B------:R-:W-:Y:S01]  /*54c0*/  ISETP.GT.AND P1, PT, R3.reuse, RZ, P4 ;  /* 0x000000ff0300720c */ /* 0x040fe20002724270 */
[----:B0-----:R-:W-:Y:S01]  /*54d0*/  FMUL R5, R42, R19 ;  /* 0x000000132a057220 */ /* 0x001fe20000400000 */
[----:B------:R-:W-:-:S04]  /*54e0*/  ISETP.GT.AND P4, PT, R3, 0x8, P4 ;  /* 0x000000080300780c */ /* 0x000fc80002784270 */
[----:B------:R0:W-:Y:S01]  /*54f0*/  @P0 STG.E desc[UR40][R8.64+0x80], R5 ;  /* 0x0000800508000986 */ /* 0x0001e2000c101928 */
[----:B-1----:R-:W-:Y:S01]  /*5500*/  FMUL R11, R44, R19 ;  /* 0x000000132c0b7220 */ /* 0x002fe20000400000 */
[C---:B------:R-:W-:Y:S02]  /*5510*/  ISETP.GT.AND P0, PT, R3.reuse, 0x8, P5 ;  /* 0x000000080300780c */ /* 0x040fe40002f04270 */
[----:B------:R-:W-:Y:S01]  /*5520*/  @P3 STG.E desc[UR40][R8.64+0x84], R43 ;  /* 0x0000842b08003986 */ /* 0x000fe2000c101928 */
[C---:B------:R-:W-:Y:S02]  /*5530*/  ISETP.GT.AND P5, PT, R4.reuse, 0x30, PT ;  /* 0x000000300400780c */ /* 0x040fe40003fa4270 */
        /* <DEDUP_REMOVED lines=21> */
[----:B------:R-:W-:Y:S02]  /*5690*/  ISETP.GT.AND P0, PT, R3, 0x8, P5 ;  /* 0x000000080300780c */ /* 0x000fe40002f04270 */
[----:B------:R-:W-:Y:S01]  /*56a0*/  @P3 STG.E desc[UR40][R8.64+0xc4], R51 ;  /* 0x0000c43308003986 */ /* 0x000fe2000c101928 */
[----:B------:R-:W-:-:S03]  /*56b0*/  ISETP.GT.AND P5, PT, R4, 0x40, PT ;  /* 0x000000400400780c */ /* 0x000fc60003fa4270 */
[----:B------:R1:W-:Y:S01]  /*56c0*/  @P2 STG.E desc[UR40][R6.64+0xe0], R11 ;  /* 0x0000e00b06002986 */ /* 0x0003e2000c101928 */
[----:B------:R-:W-:-:S03]  /*56d0*/  ISETP.GT.AND P3, PT, R3, RZ, P5 ;  /* 0x000000ff0300720c */ /* 0x000fc60002f64270 */
[----:B------:R-:W-:Y:S01]  /*56e0*/  @P1 STG.E desc[UR40][R6.64+0xe4], R53 ;  /* 0x0000e43506001986 */ /* 0x000fe2000c101928 */
[----:B------:R-:W-:Y:S01]  /*56f0*/  ISETP.GT.AND P1, PT, R4, 0x41, PT ;  /* 0x000000410400780c */ /* 0x000fe20003f24270 */
[----:B0-----:R-:W-:-:S03]  /*5700*/  FMUL R5, R54, R19 ;  /* 0x0000001336057220 */ /* 0x001fc60000400000 */
[C---:B------:R-:W-:Y:S02]  /*5710*/  ISETP.GT.AND P2, PT, R3.reuse, RZ, P1 ;  /* 0x000000ff0300720c */ /* 0x040fe40000f44270 */
[----:B------:R0:W-:Y:S01]  /*5720*/  @P0 STG.E desc[UR40][R8.64+0xe0], R5 ;  /* 0x0000e00508000986 */ /* 0x0001e2000c101928 */
[-C--:B-1----:R-:W-:Y:S01]  /*5730*/  FMUL R11, R56, R19.reuse ;  /* 0x00000013380b7220 */ /* 0x082fe20000400000 */
[C---:B------:R-:W-:Y:S02]  /*5740*/  ISETP.GT.AND P0, PT, R3.reuse, 0x8, P5 ;  /* 0x000000080300780c */ /* 0x040fe40002f04270 */
[----:B------:R-:W-:Y:S01]  /*5750*/  @P4 STG.E desc[UR40][R8.64+0xe4], R55 ;  /* 0x0000e43708004986 */ /* 0x000fe2000c101928 */
[C---:B------:R-:W-:Y:S02]  /*5760*/  ISETP.GT.AND P1, PT, R3.reuse, 0x8, P1 ;  /* 0x000000080300780c */ /* 0x040fe40000f24270 */
[C---:B------:R-:W-:Y:S01]  /*5770*/  ISETP.GT.AND P5, PT, R4.reuse, 0x48, PT ;  /* 0x000000480400780c */ /* 0x040fe20003fa4270 */
[----:B------:R1:W-:Y:S03]  /*5780*/  @P3 STG.E desc[UR40][R6.64+0x100], R11 ;  /* 0x0001000b06003986 */ /* 0x0003e6000c101928 */
[----:B------:R-:W-:Y:S01]  /*5790*/  ISETP.GT.AND P4, PT, R3, RZ, P5 ;  /* 0x000000ff0300720c */ /* 0x000fe20002f84270 */
[----:B------:R-:W-:Y:S01]  /*57a0*/  @P2 STG.E desc[UR40][R6.64+0x104], R57 ;  /* 0x0001043906002986 */ /* 0x000fe2000c101928 */
[----:B------:R-:W-:Y:S01]  /*57b0*/  ISETP.GT.AND P2, PT, R4, 0x49, PT ;  /* 0x000000490400780c */ /* 0x000fe20003f44270 */
[----:B0-----:R-:W-:-:S03]  /*57c0*/  FMUL R5, R58, R19 ;  /* 0x000000133a057220 */ /* 0x001fc60000400000 */
[C---:B------:R-:W-:Y:S02]  /*57d0*/  ISETP.GT.AND P3, PT, R3.reuse, RZ, P2 ;  /* 0x000000ff0300720c */ /* 0x040fe40001764270 */
[----:B------:R0:W-:Y:S01]  /*57e0*/  @P0 STG.E desc[UR40][R8.64+0x100], R5 ;  /* 0x0001000508000986 */ /* 0x0001e2000c101928 */
[----:B-1----:R-:W-:Y:S01]  /*57f0*/  FMUL R11, R60, R19 ;  /* 0x000000133c0b7220 */ /* 0x002fe20000400000 */
[C---:B------:R-:W-:Y:S02]  /*5800*/  ISETP.GT.AND P2, PT, R3.reuse, 0x8, P2 ;  /* 0x000000080300780c */ /* 0x040fe40001744270 */
[----:B------:R-:W-:Y:S01]  /*5810*/  @P1 STG.E desc[UR40][R8.64+0x104], R59 ;  /* 0x0001043b08001986 */ /* 0x000fe2000c101928 */
[----:B------:R-:W-:Y:S02]  /*5820*/  ISETP.GT.AND P1, PT, R3, 0x8, P5 ;  /* 0x000000080300780c */ /* 0x000fe40002f24270 */
[C---:B------:R-:W-:Y:S01]  /*5830*/  ISETP.GT.AND P5, PT, R4.reuse, 0x50, PT ;  /* 0x000000500400780c */ /* 0x040fe20003fa4270 */
[----:B------:R1:W-:Y:S01]  /*5840*/  @P4 STG.E desc[UR40][R6.64+0x120], R11 ;  /* 0x0001200b06004986 */ /* 0x0003e2000c101928 */
[----:B------:R-:W-:-:S03]  /*5850*/  ISETP.GT.AND P0, PT, R4, 0x51, PT ;  /* 0x000000510400780c */ /* 0x000fc60003f04270 */
[----:B------:R-:W-:Y:S01]  /*5860*/  @P3 STG.E desc[UR40][R6.64+0x124], R61 ;  /* 0x0001243d06003986 */ /* 0x000fe2000c101928 */
[C---:B------:R-:W-:Y:S01]  /*5870*/  ISETP.GT.AND P3, PT, R3.reuse, RZ, P5 ;  /* 0x000000ff0300720c */ /* 0x040fe20002f64270 */
[-C--:B0-----:R-:W-:Y:S01]  /*5880*/  FMUL R5, R62, R19.reuse ;  /* 0x000000133e057220 */ /* 0x081fe20000400000 */
[C---:B------:R-:W-:Y:S02]  /*5890*/  ISETP.GT.AND P4, PT, R3.reuse, RZ, P0 ;  /* 0x000000ff0300720c */ /* 0x040fe40000784270 */
[C---:B------:R-:W-:Y:S02]  /*58a0*/  ISETP.GT.AND P0, PT, R3.reuse, 0x8, P0 ;  /* 0x000000080300780c */ /* 0x040fe40000704270 */
[----:B------:R0:W-:Y:S01]  /*58b0*/  @P1 STG.E desc[UR40][R8.64+0x120], R5 ;  /* 0x0001200508001986 */ /* 0x0001e2000c101928 */
[----:B------:R-:W-:Y:S01]  /*58c0*/  ISETP.GT.AND P1, PT, R3, 0x8, P5 ;  /* 0x000000080300780c */ /* 0x000fe20002f24270 */
[----:B-1----:R-:W-:Y:S02]  /*58d0*/  FMUL R11, R64, R19 ;  /* 0x00000013400b7220 */ /* 0x002fe40000400000 */
[----:B------:R-:W-:Y:S01]  /*58e0*/  @P2 STG.E desc[UR40][R8.64+0x124], R63 ;  /* 0x0001243f08002986 */ /* 0x000fe2000c101928 */
[----:B------:R-:W-:-:S03]  /*58f0*/  ISETP.GT.AND P2, PT, R4, 0x58, PT ;  /* 0x000000580400780c */ /* 0x000fc60003f44270 */
[----:B------:R1:W-:Y:S01]  /*5900*/  @P3 STG.E desc[UR40][R6.64+0x140], R11 ;  /* 0x0001400b06003986 */ /* 0x0003e2000c101928 */
[C---:B------:R-:W-:Y:S02]  /*5910*/  ISETP.GT.AND P5, PT, R3.reuse, RZ, P2 ;  /* 0x000000ff0300720c */ /* 0x040fe400017a4270 */
[----:B------:R-:W-:Y:S01]  /*5920*/  ISETP.GT.AND P3, PT, R4, 0x59, PT ;  /* 0x000000590400780c */ /* 0x000fe20003f64270 */
[-C--:B0-----:R-:W-:Y:S01]  /*5930*/  FMUL R5, R66, R19.reuse ;  /* 0x0000001342057220 */ /* 0x081fe20000400000 */
[----:B------:R-:W-:Y:S01]  /*5940*/  @P4 STG.E desc[UR40][R6.64+0x144], R65 ;  /* 0x0001444106004986 */ /* 0x000fe2000c101928 */
[C---:B------:R-:W-:Y:S02]  /*5950*/  ISETP.GT.AND P2, PT, R3.reuse, 0x8, P2 ;  /* 0x000000080300780c */ /* 0x040fe40001744270 */
[C---:B------:R-:W-:Y:S01]  /*5960*/  ISETP.GT.AND P4, PT, R3.reuse, RZ, P3 ;  /* 0x000000ff0300720c */ /* 0x040fe20001f84270 */
[----:B------:R0:W-:Y:S01]  /*5970*/  @P1 STG.E desc[UR40][R8.64+0x140], R5 ;  /* 0x0001400508001986 */ /* 0x0001e2000c101928 */
[----:B------:R-:W-:Y:S01]  /*5980*/  ISETP.GT.AND P3, PT, R3, 0x8, P3 ;  /* 0x000000080300780c */ /* 0x000fe20001f64270 */
[----:B-1----:R-:W-:-:S02]  /*5990*/  FMUL R11, R68, R19 ;  /* 0x00000013440b7220 */ /* 0x002fc40000400000 */
[----:B------:R-:W-:Y:S01]  /*59a0*/  @P0 STG.E desc[UR40][R8.64+0x144], R67 ;  /* 0x0001444308000986 */ /* 0x000fe2000c101928 */
[C---:B------:R-:W-:Y:S02]  /*59b0*/  ISETP.GT.AND P0, PT, R4.reuse, 0x60, PT ;  /* 0x000000600400780c */ /* 0x040fe40003f04270 */
[----:B------:R-:W-:Y:S01]  /*59c0*/  ISETP.GT.AND P1, PT, R4, 0x61, PT ;  /* 0x000000610400780c */ /* 0x000fe20003f24270 */
[----:B------:R1:W-:Y:S01]  /*59d0*/  @P5 STG.E desc[UR40][R6.64+0x160], R11 ;  /* 0x0001600b06005986 */ /* 0x0003e2000c101928 */
[C---:B------:R-:W-:Y:S02]  /*59e0*/  ISETP.GT.AND P5, PT, R3.reuse, RZ, P0 ;  /* 0x000000ff0300720c */ /* 0x040fe400007a4270 */
[C---:B------:R-:W-:Y:S01]  /*59f0*/  ISETP.GT.AND P0, PT, R3.reuse, 0x8, P0 ;  /* 0x000000080300780c */ /* 0x040fe20000704270 */
[----:B0-----:R-:W-:Y:S01]  /*5a00*/  FMUL R5, R70, R19 ;  /* 0x0000001346057220 */ /* 0x001fe20000400000 */
[----:B------:R-:W-:Y:S01]  /*5a10*/  @P4 STG.E desc[UR40][R6.64+0x164], R69 ;  /* 0x0001644506004986 */ /* 0x000fe2000c101928 */
[----:B------:R-:W-:-:S02]  /*5a20*/  ISETP.GT.AND P4, PT, R3, RZ, P1 ;  /* 0x000000ff0300720c */ /* 0x000fc40000f84270 */
[----:B------:R-:W-:Y:S01]  /*5a30*/  ISETP.GT.AND P1, PT, R3, 0x8, P1 ;  /* 0x000000080300780c */ /* 0x000fe20000f24270 */
[----:B------:R0:W-:Y:S01]  /*5a40*/  @P2 STG.E desc[UR40][R8.64+0x160], R5 ;  /* 0x0001600508002986 */ /* 0x0001e2000c101928 */
[----:B------:R-:W-:Y:S01]  /*5a50*/  ISETP.GT.AND P2, PT, R4, 0x68, PT ;  /* 0x000000680400780c */ /* 0x000fe20003f44270 */
[----:B-1----:R-:W-:Y:S02]  /*5a60*/  FMUL R11, R72, R19 ;  /* 0x00000013480b7220 */ /* 0x002fe40000400000 */
[----:B------:R-:W-:Y:S01]  /*5a70*/  @P3 STG.E desc[UR40][R8.64+0x164], R71 ;  /* 0x0001644708003986 */ /* 0x000fe2000c101928 */
[----:B------:R-:W-:-:S03]  /*5a80*/  ISETP.GT.AND P3, PT, R4, 0x69, PT ;  /* 0x000000690400780c */ /* 0x000fc60003f64270 */
[----:B------:R1:W-:Y:S01]  /*5a90*/  @P5 STG.E desc[UR40][R6.64+0x180], R11 ;  /* 0x0001800b06005986 */ /* 0x0003e2000c101928 */
[C---:B------:R-:W-:Y:S02]  /*5aa0*/  ISETP.GT.AND P5, PT, R3.reuse, RZ, P2 ;  /* 0x000000ff0300720c */ /* 0x040fe400017a4270 */
[C---:B------:R-:W-:Y:S01]  /*5ab0*/  ISETP.GT.AND P2, PT, R3.reuse, 0x8, P2 ;  /* 0x000000080300780c */ /* 0x040fe20001744270 */
[-C--:B0-----:R-:W-:Y:S01]  /*5ac0*/  FMUL R5, R74, R19.reuse ;  /* 0x000000134a057220 */ /* 0x081fe20000400000 */
[----:B------:R-:W-:Y:S01]  /*5ad0*/  @P4 STG.E desc[UR40][R6.64+0x184], R73 ;  /* 0x0001844906004986 */ /* 0x000fe2000c101928 */
[C---:B------:R-:W-:Y:S02]  /*5ae0*/  ISETP.GT.AND P4, PT, R3.reuse, RZ, P3 ;  /* 0x000000ff0300720c */ /* 0x040fe40001f84270 */
[----:B------:R-:W-:Y:S01]  /*5af0*/  ISETP.GT.AND P3, PT, R3, 0x8, P3 ;  /* 0x000000080300780c */ /* 0x000fe20001f64270 */
[----:B------:R0:W-:Y:S01]  /*5b00*/  @P0 STG.E desc[UR40][R8.64+0x180], R5 ;  /* 0x0001800508000986 */ /* 0x0001e2000c101928 */
[----:B------:R-:W-:Y:S01]  /*5b10*/  ISETP.GT.AND P0, PT, R4, 0x70, PT ;  /* 0x000000700400780c */ /* 0x000fe20003f04270 */
[----:B-1----:R-:W-:-:S02]  /*5b20*/  FMUL R11, R76, R19 ;  /* 0x000000134c0b7220 */ /* 0x002fc40000400000 */
[----:B------:R-:W-:Y:S01]  /*5b30*/  @P1 STG.E desc[UR40][R8.64+0x184], R75 ;  /* 0x0001844b08001986 */ /* 0x000fe2000c101928 */
[----:B------:R-:W-:-:S03]  /*5b40*/  ISETP.GT.AND P1, PT, R4, 0x71, PT ;  /* 0x000000710400780c */ /* 0x000fc60003f24270 */
[----:B------:R1:W-:Y:S01]  /*5b50*/  @P5 STG.E desc[UR40][R6.64+0x1a0], R11 ;  /* 0x0001a00b06005986 */ /* 0x0003e2000c101928 */
[C---:B------:R-:W-:Y:S02]  /*5b60*/  ISETP.GT.AND P5, PT, R3.reuse, RZ, P0 ;  /* 0x000000ff0300720c */ /* 0x040fe400007a4270 */
[C---:B------:R-:W-:Y:S01]  /*5b70*/  ISETP.GT.AND P0, PT, R3.reuse, 0x8, P0 ;  /* 0x000000080300780c */ /* 0x040fe20000704270 */
[----:B------:R-:W-:Y:S01]  /*5b80*/  @P4 STG.E desc[UR40][R6.64+0x1a4], R77 ;  /* 0x0001a44d06004986 */ /* 0x000fe2000c101928 */
[-C--:B0-----:R-:W-:Y:S01]  /*5b90*/  FMUL R5, R78, R19.reuse ;  /* 0x000000134e057220 */ /* 0x081fe20000400000 */
[C---:B------:R-:W-:Y:S02]  /*5ba0*/  ISETP.GT.AND P4, PT, R3.reuse, RZ, P1 ;  /* 0x000000ff0300720c */ /* 0x040fe40000f84270 */
[----:B------:R-:W-:Y:S02]  /*5bb0*/  ISETP.GT.AND P1, PT, R3, 0x8, P1 ;  /* 0x000000080300780c */ /* 0x000fe40000f24270 */
[----:B------:R0:W-:Y:S01]  /*5bc0*/  @P2 STG.E desc[UR40][R8.64+0x1a0], R5 ;  /* 0x0001a00508002986 */ /* 0x0001e2000c101928 */
[----:B------:R-:W-:Y:S01]  /*5bd0*/  ISETP.GT.AND P2, PT, R4, 0x78, PT ;  /* 0x000000780400780c */ /* 0x000fe20003f44270 */
[----:B-1----:R-:W-:-:S02]  /*5be0*/  FMUL R11, R80, R19 ;  /* 0x00000013500b7220 */ /* 0x002fc40000400000 */
[----:B------:R-:W-:Y:S01]  /*5bf0*/  @P3 STG.E desc[UR40][R8.64+0x1a4], R79 ;  /* 0x0001a44f08003986 */ /* 0x000fe2000c101928 */
[----:B------:R-:W-:Y:S01]  /*5c00*/  ISETP.GT.AND P3, PT, R4, 0x79, PT ;  /* 0x000000790400780c */ /* 0x000fe20003f64270 */
[----:B------:R-:W-:Y:S02]  /*5c10*/  @P5 IMAD.MOV.U32 R4, RZ, RZ, R6 ;  /* 0x000000ffff045224 */ /* 0x000fe400078e0006 */
[----:B0-----:R-:W-:-:S05]  /*5c20*/  @P5 IMAD.MOV.U32 R5, RZ, RZ, R7 ;  /* 0x000000ffff055224 */ /* 0x001fca00078e0007 */
[----:B------:R0:W-:Y:S01]  /*5c30*/  @P5 STG.E desc[UR40][R4.64+0x1c0], R11 ;  /* 0x0001c00b04005986 */ /* 0x0001e2000c101928 */
[C---:B------:R-:W-:Y:S02]  /*5c40*/  ISETP.GT.AND P5, PT, R3.reuse, RZ, P3 ;  /* 0x000000ff0300720c */ /* 0x040fe40001fa4270 */
[----:B------:R-:W-:Y:S01]  /*5c50*/  ISETP.GT.AND P3, PT, R3, 0x8, P3 ;  /* 0x000000080300780c */ /* 0x000fe20001f64270 */
[----:B0-----:R-:W-:Y:S02]  /*5c60*/  @P4 IMAD.MOV.U32 R4, RZ, RZ, R6 ;  /* 0x000000ffff044224 */ /* 0x001fe400078e0006 */
[----:B------:R-:W-:Y:S01]  /*5c70*/  FMUL R11, R84, R19 ;  /* 0x00000013540b7220 */ /* 0x000fe20000400000 */
[----:B------:R-:W-:-:S05]  /*5c80*/  @P4 IMAD.MOV.U32 R5, RZ, RZ, R7 ;  /* 0x000000ffff054224 */ /* 0x000fca00078e0007 */
[----:B------:R0:W-:Y:S01]  /*5c90*/  @P4 STG.E desc[UR40][R4.64+0x1c4], R81 ;  /* 0x0001c45104004986 */ /* 0x0001e2000c101928 */
[C---:B------:R-:W-:Y:S02]  /*5ca0*/  ISETP.GT.AND P4, PT, R3.reuse, RZ, P2 ;  /* 0x000000ff0300720c */ /* 0x040fe40001784270 */
[----:B------:R-:W-:Y:S01]  /*5cb0*/  ISETP.GT.AND P2, PT, R3, 0x8, P2 ;  /* 0x000000080300780c */ /* 0x000fe20001744270 */
[----:B------:R-:W-:Y:S01]  /*5cc0*/  FMUL R3, R82, R19 ;  /* 0x0000001352037220 */ /* 0x000fe20000400000 */
[----:B0-----:R-:W-:Y:S02]  /*5cd0*/  @P0 IMAD.MOV.U32 R4, RZ, RZ, R8 ;  /* 0x000000ffff040224 */ /* 0x001fe400078e0008 */
[----:B------:R-:W-:-:S05]  /*5ce0*/  @P0 IMAD.MOV.U32 R5, RZ, RZ, R9 ;  /* 0x000000ffff050224 */ /* 0x000fca00078e0009 */
[----:B------:R0:W-:Y:S02]  /*5cf0*/  @P0 STG.E desc[UR40][R4.64+0x1c0], R3 ;  /* 0x0001c00304000986 */ /* 0x0001e4000c101928 */
[----:B0-----:R-:W-:Y:S02]  /*5d00*/  @P1 IMAD.MOV.U32 R4, RZ, RZ, R8 ;  /* 0x000000ffff041224 */ /* 0x001fe400078e0008 */
[----:B------:R-:W-:-:S05]  /*5d10*/  @P1 IMAD.MOV.U32 R5, RZ, RZ, R9 ;  /* 0x000000ffff051224 */ /* 0x000fca00078e0009 */
[----:B------:R0:W-:Y:S02]  /*5d20*/  @P1 STG.E desc[UR40][R4.64+0x1c4], R83 ;  /* 0x0001c45304001986 */ /* 0x0001e4000c101928 */
[----:B0-----:R-:W-:Y:S02]  /*5d30*/  @P4 IMAD.MOV.U32 R4, RZ, RZ, R6 ;  /* 0x000000ffff044224 */ /* 0x001fe400078e0006 */
[----:B------:R-:W-:-:S05]  /*5d40*/  @P4 IMAD.MOV.U32 R5, RZ, RZ, R7 ;  /* 0x000000ffff054224 */ /* 0x000fca00078e0007 */
[----:B------:R0:W-:Y:S04]  /*5d50*/  @P4 STG.E desc[UR40][R4.64+0x1e0], R11 ;  /* 0x0001e00b04004986 */ /* 0x0001e8000c101928 */
[----:B------:R4:W-:Y:S01]  /*5d60*/  @P5 STG.E desc[UR40][R6.64+0x1e4], R85 ;  /* 0x0001e45506005986 */ /* 0x0009e2000c101928 */
[----:B0-----:R-:W-:Y:S02]  /*5d70*/  @P2 IMAD.MOV.U32 R4, RZ, RZ, R8 ;  /* 0x000000ffff042224 */ /* 0x001fe400078e0008 */
[----:B------:R-:W-:-:S05]  /*5d80*/  @P2 IMAD.MOV.U32 R5, RZ, RZ, R9 ;  /* 0x000000ffff052224 */ /* 0x000fca00078e0009 */
[----:B------:R4:W-:Y:S04]  /*5d90*/  @P2 STG.E desc[UR40][R4.64+0x1e0], R13 ;  /* 0x0001e00d04002986 */ /* 0x0009e8000c101928 */
[----:B------:R4:W-:Y:S02]  /*5da0*/  @P3 STG.E desc[UR40][R8.64+0x1e4], R87 ;  /* 0x0001e45708003986 */ /* 0x0009e4000c101928 */
.L_x_154:
[----:B------:R-:W-:Y:S05]  /*5db0*/  BSYNC B0 ;  /* 0x0000000000007941 */ /* 0x000fea0003800000 */
.L_x_28:
[----:B------:R-:W-:Y:S01]  /*5dc0*/  IADD3 R16, P0, R16, UR38, RZ ;  /* 0x0000002610107c10 */ /* 0x000fe2000ff1e0ff */
[----:B------:R-:W-:Y:S01]  /*5dd0*/  ULDC.64 UR4, c[0x0][0x650] ;  /* 0x0001940000047ab9 */ /* 0x000fe20000000a00 */
[----:B------:R-:W-:Y:S01]  /*5de0*/  PRMT R3, RZ, 0x7610, R3 ;  /* 0x00007610ff037816 */ /* 0x000fe20000000003 */
[----:B------:R-:W-:Y:S01]  /*5df0*/  IMAD.MOV.U32 R100, RZ, RZ, -0x1 ;  /* 0xffffffffff647424 */ /* 0x000fe200078e00ff */
[----:B------:R-:W-:Y:S01]  /*5e00*/  IADD3.X R17, R17, UR37, RZ, P0, !PT ;  /* 0x0000002511117c10 */ /* 0x000fe200087fe4ff */
[----:B------:R-:W-:Y:S01]  /*5e10*/  IMAD.MOV.U32 R99, RZ, RZ, -0x1 ;  /* 0xffffffffff637424 */ /* 0x000fe200078e00ff */
[----:B------:R-:W-:-:S04]  /*5e20*/  ISETP.GE.U32.AND P0, PT, R16, UR4, PT ;  /* 0x0000000410007c0c */ /* 0x000fc8000bf06070 */
[----:B------:R-:W-:-:S13]  /*5e30*/  ISETP.GE.U32.AND.EX P0, PT, R17, UR5, PT, P0 ;  /* 0x0000000511007c0c */ /* 0x000fda000bf06100 */
[----:B------:R-:W-:Y:S05]  /*5e40*/  @P0 BRA `(.L_x_155) ;  /* 0x00000004004c0947 */ /* 0x000fea0003800000 */
[----:B--2---:R-:W2:Y:S01]  /*5e50*/  LDC.64 R10, c[0x0][0x628] ;  /* 0x00018a00ff0a7b82 */ /* 0x004ea20000000a00 */
[----:B0--3--:R-:W0:Y:S01]  /*5e60*/  S2R R12, SR_CTAID.X ;  /* 0x00000000000c7919 */ /* 0x009e220000002500 */
[----:B-1--4-:R-:W-:Y:S02]  /*5e70*/  IMAD.MOV.U32 R8, RZ, RZ, R16 ;  /* 0x000000ffff087224 */ /* 0x012fe400078e0010 */
[----:B------:R-:W-:Y:S01]  /*5e80*/  IMAD.MOV.U32 R9, RZ, RZ, R17 ;  /* 0x000000ffff097224 */ /* 0x000fe200078e0011 */
[----:B------:R-:W1:Y:S03]  /*5e90*/  S2R R20, SR_CTAID.Y ;  /* 0x0000000000147919 */ /* 0x000e660000002600 */
[----:B------:R-:W3:Y:S08]  /*5ea0*/  LDC R0, c[0x0][0x630] ;  /* 0x00018c00ff007b82 */ /* 0x000ef00000000800 */
[----:B------:R-:W4:Y:S01]  /*5eb0*/  LDC.64 R14, c[0x0][0x620] ;  /* 0x00018800ff0e7b82 */ /* 0x000f220000000a00 */
[----:B--2---:R-:W-:-:S04]  /*5ec0*/  ISETP.NE.U32.AND P0, PT, R10, RZ, PT ;  /* 0x000000ff0a00720c */ /* 0x004fc80003f05070 */
[----:B------:R-:W-:-:S13]  /*5ed0*/  ISETP.NE.AND.EX P0, PT, R11, RZ, PT, P0 ;  /* 0x000000ff0b00720c */ /* 0x000fda0003f05300 */
[----:B01-34-:R-:W-:Y:S05]  /*5ee0*/  @!P0 BRA `(.L_x_156) ;  /* 0x0000000000288947 */ /* 0x01bfea0003800000 */
        /* <DEDUP_REMOVED lines=10> */
.L_x_156:
[-CC-:B------:R-:W-:Y:S01]  /*5f90*/  SHF.R.U64 R99, R8, R0.reuse, R9.reuse ;  /* 0x0000000008637219 */ /* 0x180fe20000001209 */
[----:B------:R-:W0:Y:S01]  /*5fa0*/  LDC.64 R26, c[0x0][0x640] ;  /* 0x00019000ff1a7b82 */ /* 0x000e220000000a00 */
[----:B------:R-:W-:Y:S01]  /*5fb0*/  SHF.R.U32.HI R0, RZ, R0, R9 ;  /* 0x00000000ff007219 */ /* 0x000fe20000011609 */
[----:B------:R-:W-:Y:S01]  /*5fc0*/  ULDC UR4, c[0x0][0x150] ;  /* 0x0000540000047ab9 */ /* 0x000fe20000000800 */
[----:B------:R-:W-:Y:S02]  /*5fd0*/  IADD3 R3, P0, RZ, -R99, RZ ;  /* 0x80000063ff037210 */ /* 0x000fe40007f1e0ff */
[----:B------:R-:W-:-:S03]  /*5fe0*/  I2FP.F32.U32 R7, R12 ;  /* 0x0000000c00077245 */ /* 0x000fc60000201000 */
[----:B------:R-:W1:Y:S01]  /*5ff0*/  LDC R6, c[0x0][0x618] ;  /* 0x00018600ff067b82 */ /* 0x000e620000000800 */
[----:B------:R-:W-:Y:S02]  /*6000*/  IMAD.X R5, RZ, RZ, ~R0, P0 ;  /* 0x000000ffff057224 */ /* 0x000fe400000e0e00 */
[----:B------:R-:W-:Y:S01]  /*6010*/  FMUL R7, R7, UR4 ;  /* 0x0000000407077c20 */ /* 0x000fe20008400000 */
[----:B------:R-:W-:Y:S01]  /*6020*/  ULDC UR4, c[0x0][0x154] ;  /* 0x0000550000047ab9 */ /* 0x000fe20000000800 */
[-C--:B------:R-:W-:Y:S02]  /*6030*/  IMAD R0, R5, R14.reuse, RZ ;  /* 0x0000000e05007224 */ /* 0x080fe400078e02ff */
[C---:B------:R-:W-:Y:S01]  /*6040*/  IMAD.WIDE.U32 R4, R3.reuse, R14, R16 ;  /* 0x0000000e03047225 */ /* 0x040fe200078e0010 */
[----:B------:R-:W2:Y:S01]  /*6050*/  LDC R8, c[0x0][0x608] ;  /* 0x00018200ff087b82 */ /* 0x000ea20000000800 */
[----:B------:R-:W3:Y:S02]  /*6060*/  F2I.U32.TRUNC.NTZ R7, R7 ;  /* 0x0000000700077305 */ /* 0x000ee4000020f000 */
[----:B------:R-:W-:Y:S01]  /*6070*/  IMAD R3, R3, R15, R0 ;  /* 0x0000000f03037224 */ /* 0x000fe200078e0200 */
[----:B------:R-:W-:-:S03]  /*6080*/  I2FP.F32.U32 R0, R20 ;  /* 0x0000001400007245 */ /* 0x000fc60000201000 */
[----:B------:R-:W-:Y:S01]  /*6090*/  IMAD.IADD R3, R5, 0x1, R3 ;  /* 0x0000000105037824 */ /* 0x000fe200078e0203 */
[----:B------:R-:W4:Y:S01]  /*60a0*/  LDC R11, c[0x0][0x658] ;  /* 0x00019600ff0b7b82 */ /* 0x000f220000000800 */
[----:B0-----:R-:W-:-:S04]  /*60b0*/  ISETP.NE.U32.AND P0, PT, R26, RZ, PT ;  /* 0x000000ff1a00720c */ /* 0x001fc80003f05070 */
[----:B------:R-:W-:-:S03]  /*60c0*/  ISETP.NE.AND.EX P0, PT, R27, RZ, PT, P0 ;  /* 0x000000ff1b00720c */ /* 0x000fc60003f05300 */
[----:B------:R-:W0:Y:S01]  /*60d0*/  LDC R9, c[0x0][0x144] ;  /* 0x00005100ff097b82 */ /* 0x000e220000000800 */
[-C--:B-1----:R-:W-:Y:S01]  /*60e0*/  SHF.R.U64 R10, R4, R6.reuse, R3 ;  /* 0x00000006040a7219 */ /* 0x082fe20000001203 */
[----:B---3--:R-:W-:Y:S01]  /*60f0*/  IMAD.MOV R7, RZ, RZ, -R7 ;  /* 0x000000ffff077224 */ /* 0x008fe200078e0a07 */
[----:B------:R-:W-:Y:S01]  /*6100*/  SHF.R.U32.HI R3, RZ, R6, R3 ;  /* 0x00000006ff037219 */ /* 0x000fe20000011603 */
[----:B------:R-:W-:-:S04]  /*6110*/  FMUL R6, R0, UR4 ;  /* 0x0000000400067c20 */ /* 0x000fc80008400000 */
[----:B------:R-:W1:Y:S01]  /*6120*/  LDC R21, c[0x0][0x148] ;  /* 0x00005200ff157b82 */ /* 0x000e620000000800 */
[----:B------:R3:W0:Y:S01]  /*6130*/  F2I.U32.TRUNC.NTZ R14, R6 ;  /* 0x00000006000e7305 */ /* 0x000622000020f000 */
[-CC-:B--2---:R-:W-:Y:S02]  /*6140*/  SHF.R.U64 R13, R10, R8.reuse, R3.reuse ;  /* 0x000000080a0d7219 */ /* 0x184fe40000001203 */
[----:B------:R-:W-:-:S04]  /*6150*/  SHF.R.U32.HI R0, RZ, R8, R3 ;  /* 0x00000008ff007219 */ /* 0x000fc80000011603 */
[----:B------:R-:W2:Y:S01]  /*6160*/  LDC R24, c[0x0][0x648] ;  /* 0x00019200ff187b82 */ /* 0x000ea20000000800 */
[-CC-:B----4-:R-:W-:Y:S02]  /*6170*/  SHF.R.U64 R15, R13, R11.reuse, R0.reuse ;  /* 0x0000000b0d0f7219 */ /* 0x190fe40000001200 */
[----:B------:R-:W-:-:S03]  /*6180*/  SHF.R.U32.HI R5, RZ, R11, R0 ;  /* 0x0000000bff057219 */ /* 0x000fc60000011600 */
[----:B------:R-:W-:Y:S02]  /*6190*/  IMAD.MOV.U32 R4, RZ, RZ, R15 ;  /* 0x000000ffff047224 */ /* 0x000fe400078e000f */
[----:B------:R-:W4:Y:S01]  /*61a0*/  LDC R28, c[0x0][0x638] ;  /* 0x00018e00ff1c7b82 */ /* 0x000f220000000800 */
[----:B0-----:R-:W-:-:S07]  /*61b0*/  IMAD R25, R9, R7, R12 ;  /* 0x0000000709197224 */ /* 0x001fce00078e020c */
[----:B------:R-:W0:Y:S08]  /*61c0*/  LDC R29, c[0x0][0x610] ;  /* 0x00018400ff1d7b82 */ /* 0x000e300000000800 */
[----:B------:R-:W0:Y:S01]  /*61d0*/  LDC R30, c[0x0][0x600] ;  /* 0x00018000ff1e7b82 */ /* 0x000e220000000800 */
[----:B-123--:R-:W-:Y:S05]  /*61e0*/  @!P0 BRA `(.L_x_157) ;  /* 0x0000000000288947 */ /* 0x00efea0003800000 */
        /* <DEDUP_REMOVED lines=10> */
.L_x_157:
[----:B------:R-:W-:Y:S01]  /*6290*/  ISETP.NE.AND P0, PT, R2, 0x1, PT ;  /* 0x000000010200780c */ /* 0x000fe20003f05270 */
[----:B------:R-:W-:Y:S01]  /*62a0*/  IMAD.MOV R14, RZ, RZ, -R14 ;  /* 0x000000ffff0e7224 */ /* 0x000fe200078e0a0e */
[----:B------:R-:W-:Y:S02]  /*62b0*/  SHF.R.U64 R0, R4, R24, R5 ;  /* 0x0000001804007219 */ /* 0x000fe40000001205 */
[----:B------:R-:W-:Y:S02]  /*62c0*/  LOP3.LUT R3, R13, R96, RZ, 0xc0, !PT ;  /* 0x000000600d037212 */ /* 0x000fe400078ec0ff */
[----:B------:R-:W-:Y:S01]  /*62d0*/  LOP3.LUT R10, R10, R95, RZ, 0xc0, !PT ;  /* 0x0000005f0a0a7212 */ /* 0x000fe200078ec0ff */
[----:B------:R-:W-:Y:S02]  /*62e0*/  IMAD.MOV R4, RZ, RZ, -R0 ;  /* 0x000000ffff047224 */ /* 0x000fe400078e0a00 */
[----:B------:R-:W-:Y:S02]  /*62f0*/  IMAD R0, R90, R0, R3 ;  /* 0x000000005a007224 */ /* 0x000fe400078e0203 */
[----:B----4-:R-:W-:-:S02]  /*6300*/  IMAD R3, R4, R28, R15 ;  /* 0x0000001c04037224 */ /* 0x010fc400078e020f */
[----:B------:R-:W-:Y:S02]  /*6310*/  @P0 IMAD R25, R21, R14, R20 ;  /* 0x0000000e15190224 */ /* 0x000fe400078e0214 */
[----:B0-----:R-:W-:Y:S02]  /*6320*/  IMAD R5, R3, R30, R10 ;  /* 0x0000001e03057224 */ /* 0x001fe400078e020a */
[----:B------:R-:W-:Y:S02]  /*6330*/  IMAD R0, R0, R29, R25 ;  /* 0x0000001d00007224 */ /* 0x000fe400078e0219 */
[----:B------:R-:W-:-:S03]  /*6340*/  IMAD.MOV.U32 R4, RZ, RZ, 0x1 ;  /* 0x00000001ff047424 */ /* 0x000fc600078e00ff */
[----:B------:R-:W-:Y:S02]  /*6350*/  SEL R100, R5, R0, !P0 ;  /* 0x0000000005647207 */ /* 0x000fe40004000000 */
[----:B------:R-:W-:Y:S02]  /*6360*/  PRMT R3, R4, 0x7610, R3 ;  /* 0x0000761004037816 */ /* 0x000fe40000000003 */
[----:B------:R-:W-:-:S07]  /*6370*/  SEL R0, R0, R5, !P0 ;  /* 0x0000000500007207 */ /* 0x000fce0004000000 */
.L_x_155:
[----:B------:R-:W-:Y:S01]  /*6380*/  UIMAD.WIDE.U32 UR4, UR42, 0x24924925, URZ ;  /* 0x249249252a0478a5 */ /* 0x000fe2000f8e003f */
[----:B------:R-:W-:Y:S01]  /*6390*/  LOP3.LUT P0, RZ, R3, 0xff, RZ, 0xc0, !PT ;  /* 0x000000ff03ff7812 */ /* 0x000fe2000780c0ff */
[----:B------:R-:W-:Y:S02]  /*63a0*/  IMAD.MOV.U32 R101, RZ, RZ, R0 ;  /* 0x000000ffff657224 */ /* 0x000fe400078e0000 */
[----:B------:R-:W-:-:S04]  /*63b0*/  UIADD3 UR4, UR42, -UR5, URZ ;  /* 0x800000052a047290 */ /* 0x000fc8000fffe03f */
[----:B------:R-:W-:-:S04]  /*63c0*/  ULEA.HI UR4, UR4, UR5, URZ, 0x1f ;  /* 0x0000000504047291 */ /* 0x000fc8000f8ff83f */
[----:B------:R-:W-:-:S04]  /*63d0*/  USHF.R.U32.HI UR4, URZ, 0x2, UR4 ;  /* 0x000000023f047899 */ /* 0x000fc80008011604 */
[----:B------:R-:W-:Y:S01]  /*63e0*/  UIMAD UR42, UR4, -0x7, UR42 ;  /* 0xfffffff9042a78a4 */ /* 0x000fe2000f8e022a */
[----:B------:R-:W-:Y:S11]  /*63f0*/  @P0 BRA `(.L_x_158) ;  /* 0xffffffac00880947 */ /* 0x000ff6000383ffff */
[----:B------:R-:W-:Y:S05]  /*6400*/  EXIT ;  /* 0x000000000000794d */ /* 0x000fea0003800000 */
.L_x_3:
        /* <DEDUP_REMOVED lines=26> */
.L_x_160:
[--C-:B------:R-:W-:Y:S01]  /*65b0*/  SHF.R.U64 R14, R12, R20, R13.reuse ;  /* 0x000000140c0e7219 */ /* 0x100fe2000000120d */
[----:B------:R-:W0:Y:S01]  /*65c0*/  LDC R24, c[0x0][0x618] ;  /* 0x00018600ff187b82 */ /* 0x000e220000000800 */
[----:B------:R-:W-:Y:S01]  /*65d0*/  I2FP.F32.U32 R8, R6 ;  /* 0x0000000600087245 */ /* 0x000fe20000201000 */
[----:B------:R-:W-:Y:S01]  /*65e0*/  ULDC UR4, c[0x0][0x150] ;  /* 0x0000540000047ab9 */ /* 0x000fe20000000800 */
[----:B------:R-:W-:Y:S02]  /*65f0*/  SHF.R.U32.HI R7, RZ, R20, R13 ;  /* 0x00000014ff077219 */ /* 0x000fe4000001160d */
[----:B------:R-:W-:Y:S01]  /*6600*/  IADD3 R11, P0, RZ, -R14, RZ ;  /* 0x8000000eff0b7210 */ /* 0x000fe20007f1e0ff */
[----:B------:R-:W-:Y:S01]  /*6610*/  FMUL R13, R8, UR4 ;  /* 0x00000004080d7c20 */ /* 0x000fe20008400000 */
[----:B------:R-:W-:Y:S01]  /*6620*/  ULDC UR4, c[0x0][0x154] ;  /* 0x0000550000047ab9 */ /* 0x000fe20000000800 */
[----:B------:R-:W1:Y:S02]  /*6630*/  LDC.64 R26, c[0x0][0x640] ;  /* 0x00019000ff1a7b82 */ /* 0x000e640000000a00 */
[----:B------:R-:W-:-:S02]  /*6640*/  IMAD.X R7, RZ, RZ, ~R7, P0 ;  /* 0x000000ffff077224 */ /* 0x000fc400000e0e07 */
[----:B------:R-:W2:Y:S01]  /*6650*/  F2I.U32.TRUNC.NTZ R13, R13 ;  /* 0x0000000d000d7305 */ /* 0x000ea2000020f000 */
[----:B------:R-:W-:-:S03]  /*6660*/  IMAD.WIDE.U32 R8, R11, R22, R16 ;  /* 0x000000160b087225 */ /* 0x000fc600078e0010 */
[----:B------:R-:W3:Y:S01]  /*6670*/  LDC R15, c[0x0][0x144] ;  /* 0x00005100ff0f7b82 */ /* 0x000ee20000000800 */
[----:B------:R-:W-:-:S04]  /*6680*/  IMAD R10, R7, R22, RZ ;  /* 0x00000016070a7224 */ /* 0x000fc800078e02ff */
[----:B------:R-:W-:Y:S02]  /*6690*/  IMAD R7, R11, R23, R10 ;  /* 0x000000170b077224 */ /* 0x000fe400078e020a */
[----:B------:R-:W-:Y:S01]  /*66a0*/  IMAD.MOV.U32 R10, RZ, RZ, -0x1 ;  /* 0xffffffffff0a7424 */ /* 0x000fe200078e00ff */
[----:B------:R-:W4:Y:S01]  /*66b0*/  LDC R20, c[0x0][0x608] ;  /* 0x00018200ff147b82 */ /* 0x000f220000000800 */
[----:B------:R-:W-:Y:S01]  /*66c0*/  IMAD.IADD R7, R9, 0x1, R7 ;  /* 0x0000000109077824 */ /* 0x000fe200078e0207 */
[----:B------:R-:W-:-:S04]  /*66d0*/  I2FP.F32.U32 R9, R5 ;  /* 0x0000000500097245 */ /* 0x000fc80000201000 */
[-C--:B0-----:R-:W-:Y:S01]  /*66e0*/  SHF.R.U64 R12, R8, R24.reuse, R7 ;  /* 0x00000018080c7219 */ /* 0x081fe20000001207 */
[----:B--2---:R-:W-:Y:S01]  /*66f0*/  IMAD.MOV R8, RZ, RZ, -R13 ;  /* 0x000000ffff087224 */ /* 0x004fe200078e0a0d */
[----:B------:R-:W0:Y:S01]  /*6700*/  LDC R11, c[0x0][0x658] ;  /* 0x00019600ff0b7b82 */ /* 0x000e220000000800 */
[----:B-1----:R-:W-:Y:S01]  /*6710*/  ISETP.NE.U32.AND P0, PT, R26, RZ, PT ;  /* 0x000000ff1a00720c */ /* 0x002fe20003f05070 */
[----:B------:R-:W-:Y:S01]  /*6720*/  FMUL R9, R9, UR4 ;  /* 0x0000000409097c20 */ /* 0x000fe20008400000 */
[----:B------:R-:W-:Y:S02]  /*6730*/  SHF.R.U32.HI R7, RZ, R24, R7 ;  /* 0x00000018ff077219 */ /* 0x000fe40000011607 */
[----:B------:R-:W-:-:S03]  /*6740*/  ISETP.NE.AND.EX P0, PT, R27, RZ, PT, P0 ;  /* 0x000000ff1b00720c */ /* 0x000fc60003f05300 */
[----:B------:R-:W1:Y:S01]  /*6750*/  LDC R22, c[0x0][0x148] ;  /* 0x00005200ff167b82 */ /* 0x000e620000000800 */
[----:B---3--:R-:W-:Y:S02]  /*6760*/  IMAD R23, R15, R8, R6 ;  /* 0x000000080f177224 */ /* 0x008fe400078e0206 */
[----:B------:R-:W-:-:S05]  /*6770*/  IMAD.MOV.U32 R8, RZ, RZ, 0x1 ;  /* 0x00000001ff087424 */ /* 0x000fca00078e00ff */
[----:B------:R-:W2:Y:S01]  /*6780*/  LDC R21, c[0x0][0x600] ;  /* 0x00018000ff157b82 */ /* 0x000ea20000000800 */
[-CC-:B----4-:R-:W-:Y:S02]  /*6790*/  SHF.R.U64 R15, R12, R20.reuse, R7.reuse ;  /* 0x000000140c0f7219 */ /* 0x190fe40000001207 */
[----:B------:R-:W-:Y:S02]  /*67a0*/  SHF.R.U32.HI R6, RZ, R20, R7 ;  /* 0x00000014ff067219 */ /* 0x000fe40000011607 */
[----:B------:R3:W4:Y:S03]  /*67b0*/  F2I.U32.TRUNC.NTZ R20, R9 ;  /* 0x0000000900147305 */ /* 0x000726000020f000 */
[----:B------:R-:W1:Y:S01]  /*67c0*/  LDC R25, c[0x0][0x648] ;  /* 0x00019200ff197b82 */ /* 0x000e620000000800 */
[-C--:B0-----:R-:W-:Y:S02]  /*67d0*/  SHF.R.U64 R19, R15, R11.reuse, R6 ;  /* 0x0000000b0f137219 */ /* 0x081fe40000001206 */
[----:B------:R-:W-:-:S02]  /*67e0*/  SHF.L.U32 R10, R10, R11, RZ ;  /* 0x0000000b0a0a7219 */ /* 0x000fc400000006ff */
[-C--:B------:R-:W-:Y:S01]  /*67f0*/  SHF.R.U32.HI R7, RZ, R11.reuse, R6 ;  /* 0x0000000bff077219 */ /* 0x080fe20000011606 */
[----:B------:R-:W-:Y:S01]  /*6800*/  IMAD.MOV.U32 R6, RZ, RZ, R19 ;  /* 0x000000ffff067224 */ /* 0x000fe200078e0013 */
[----:B------:R-:W-:Y:S01]  /*6810*/  SHF.L.U32 R24, R8, R11, RZ ;  /* 0x0000000b08187219 */ /* 0x000fe200000006ff */
[----:B------:R-:W0:Y:S01]  /*6820*/  LDC R28, c[0x0][0x638] ;  /* 0x00018e00ff1c7b82 */ /* 0x000e220000000800 */
[----:B------:R-:W-:-:S07]  /*6830*/  LOP3.LUT R30, RZ, R10, RZ, 0x33, !PT ;  /* 0x0000000aff1e7212 */ /* 0x000fce00078e33ff */
[----:B------:R-:W0:Y:S01]  /*6840*/  LDC R29, c[0x0][0x610] ;  /* 0x00018400ff1d7b82 */ /* 0x000e220000000800 */
[----:B---34-:R-:W-:Y:S05]  /*6850*/  @!P0 BRA `(.L_x_161) ;  /* 0x0000000000288947 */ /* 0x018fea0003800000 */
[----:B------:R-:W3:Y:S02]  /*6860*/  LDC R6, c[0x0][0x64c] ;  /* 0x00019300ff067b82 */ /* 0x000ee40000000800 */
[----:B---3--:R-:W-:-:S05]  /*6870*/  IADD3 R11, P0, R19, R6, RZ ;  /* 0x00000006130b7210 */ /* 0x008fca0007f1e0ff */
        /* <DEDUP_REMOVED lines=8> */
.L_x_161:
[----:B------:R-:W-:Y:S01]  /*6900*/  ISETP.NE.AND P0, PT, R2, 0x1, PT ;  /* 0x000000010200780c */ /* 0x000fe20003f05270 */
[----:B--2---:R-:W-:Y:S01]  /*6910*/  VIADD R9, R21, 0xffffffff ;  /* 0xffffffff15097836 */ /* 0x004fe20000000000 */
[----:B-1----:R-:W-:Y:S01]  /*6920*/  SHF.R.U64 R7, R6, R25, R7 ;  /* 0x0000001906077219 */ /* 0x002fe20000001207 */
[----:B------:R-:W-:Y:S01]  /*6930*/  IMAD.MOV R20, RZ, RZ, -R20 ;  /* 0x000000ffff147224 */ /* 0x000fe200078e0a14 */
[----:B------:R-:W-:Y:S02]  /*6940*/  LOP3.LUT R6, R15, R30, RZ, 0xc0, !PT ;  /* 0x0000001e0f067212 */ /* 0x000fe400078ec0ff */
[----:B------:R-:W-:Y:S01]  /*6950*/  LOP3.LUT R12, R12, R9, RZ, 0xc0, !PT ;  /* 0x000000090c0c7212 */ /* 0x000fe200078ec0ff */
[----:B------:R-:W-:Y:S02]  /*6960*/  IMAD.MOV R8, RZ, RZ, -R7 ;  /* 0x000000ffff087224 */ /* 0x000fe400078e0a07 */
[----:B------:R-:W-:Y:S02]  /*6970*/  IMAD R6, R24, R7, R6 ;  /* 0x0000000718067224 */ /* 0x000fe400078e0206 */
[----:B------:R-:W-:-:S02]  /*6980*/  IMAD.MOV.U32 R9, RZ, RZ, 0x1 ;  /* 0x00000001ff097424 */ /* 0x000fc400078e00ff */
[----:B------:R-:W-:Y:S02]  /*6990*/  @P0 IMAD R23, R22, R20, R5 ;  /* 0x0000001416170224 */ /* 0x000fe400078e0205 */
[----:B0-----:R-:W-:Y:S02]  /*69a0*/  IMAD R5, R8, R28, R19 ;  /* 0x0000001c08057224 */ /* 0x001fe400078e0213 */
[----:B------:R-:W-:Y:S02]  /*69b0*/  IMAD R19, R6, R29, R23 ;  /* 0x0000001d06137224 */ /* 0x000fe400078e0217 */
[----:B------:R-:W-:Y:S02]  /*69c0*/  IMAD R6, R5, R21, R12 ;  /* 0x0000001505067224 */ /* 0x000fe400078e020c */
[----:B------:R-:W-:-:S03]  /*69d0*/  IMAD.MOV.U32 R8, RZ, RZ, R14 ;  /* 0x000000ffff087224 */ /* 0x000fc600078e000e */
[----:B------:R-:W-:Y:S02]  /*69e0*/  SEL R20, R6, R19, !P0 ;  /* 0x0000001306147207 */ /* 0x000fe40004000000 */
[----:B------:R-:W-:-:S07]  /*69f0*/  SEL R19, R19, R6, !P0 ;  /* 0x0000000613137207 */ /* 0x000fce0004000000 */
.L_x_159:
[----:B------:R-:W-:-:S08]  /*6a00*/  NOP ;  /* 0x0000000000007918 */ /* 0x000fd00000000000 */
[----:B------:R-:W0:-:S00]  /*6a10*/  USETMAXREG.DEALLOC.CTAPOOL 0x28 ;  /* 0x00000028000079c8 */ /* 0x000e0000080e0500 */
[----:B0-----:R-:W-:-:S13]  /*6a20*/  ISETP.NE.AND P0, PT, R0, RZ, PT ;  /* 0x000000ff0000720c */ /* 0x001fda0003f05270 */
[----:B------:R-:W-:Y:S05]  /*6a30*/  @P0 EXIT ;  /* 0x000000000000094d */ /* 0x000fea0003800000 */
[----:B------:R-:W-:Y:S01]  /*6a40*/  LOP3.LUT P0, RZ, R9, 0xff, RZ, 0xc0, !PT ;  /* 0x000000ff09ff7812 */ /* 0x000fe2000780c0ff */
[----:B------:R-:W-:Y:S02]  /*6a50*/  IMAD.MOV.U32 R0, RZ, RZ, 0x1 ;  /* 0x00000001ff007424 */ /* 0x000fe400078e00ff */
[----:B------:R-:W-:-:S10]  /*6a60*/  IMAD.MOV.U32 R12, RZ, RZ, RZ ;  /* 0x000000ffff0c7224 */ /* 0x000fd400078e00ff */
[----:B------:R-:W-:Y:S05]  /*6a70*/  @!P0 BRA `(.L_x_162) ;  /* 0x0000000c009c8947 */ /* 0x000fea0003800000 */
[----:B------:R-:W0:Y:S01]  /*6a80*/  LDC R0, c[0x0][0x28c] ;  /* 0x0000a300ff007b82 */ /* 0x000e220000000800 */
[----:B------:R-:W-:Y:S01]  /*6a90*/  LOP3.LUT P0, RZ, R3, 0x1f, RZ, 0xc0, !PT ;  /* 0x0000001f03ff7812 */ /* 0x000fe2000780c0ff */
[----:B------:R-:W-:Y:S01]  /*6aa0*/  ULDC UR21, c[0x0][0x658] ;  /* 0x0001960000157ab9 */ /* 0x000fe20000000800 */
[----:B------:R-:W-:Y:S01]  /*6ab0*/  UMOV UR4, 0xffffffff ;  /* 0xffffffff00047882 */ /* 0x000fe20000000000 */
[----:B------:R-:W-:Y:S01]  /*6ac0*/  BSSY B0, `(.L_x_162) ;  /* 0x00000e2000007945 */ /* 0x000fe20003800000 */
[----:B------:R-:W-:Y:S01]  /*6ad0*/  USHF.L.U32 UR4, UR4, UR21, URZ ;  /* 0x0000001504047299 */ /* 0x000fe2000800063f */
[C---:B------:R-:W-:Y:S01]  /*6ae0*/  ISETP.NE.AND P2, PT, R4.reuse, RZ, PT ;  /* 0x000000ff0400720c */ /* 0x040fe20003f45270 */
[----:B------:R-:W-:Y:S01]  /*6af0*/  IMAD.MOV.U32 R13, RZ, RZ, 0x1 ;  /* 0x00000001ff0d7424 */ /* 0x000fe200078e00ff */
[----:B------:R-:W-:Y:S01]  /*6b00*/  ISETP.NE.OR P0, PT, R4, RZ, !P0 ;  /* 0x000000ff0400720c */ /* 0x000fe20004705670 */
[----:B------:R-:W-:Y:S01]  /*6b10*/  IMAD.MOV.U32 R12, RZ, RZ, RZ ;  /* 0x000000ffff0c7224 */ /* 0x000fe200078e00ff */
[----:B------:R-:W-:Y:S01]  /*6b20*/  LOP3.LUT R11, R18, 0x2, RZ, 0xfc, !PT ;  /* 0x00000002120b7812 */ /* 0x000fe200078efcff */
[----:B------:R-:W-:Y:S01]  /*6b30*/  ULDC UR13, c[0x0][0x600] ;  /* 0x00018000000d7ab9 */ /* 0x000fe20000000800 */
[----:B------:R-:W-:Y:S01]  /*6b40*/  UMOV UR5, 0x1 ;  /* 0x0000000100057882 */ /* 0x000fe20000000000 */
[----:B------:R-:W-:-:S02]  /*6b50*/  UIADD3 UR13, UR13, -0x1, URZ ;  /* 0xffffffff0d0d7890 */ /* 0x000fc4000fffe03f */
[----:B------:R-:W-:Y:S02]  /*6b60*/  USHF.L.U32 UR21, UR5, UR21, URZ ;  /* 0x0000001505157299 */ /* 0x000fe4000800063f */
[----:B------:R-:W-:Y:S01]  /*6b70*/  ULOP3.LUT UR22, URZ, UR4, URZ, 0x33, !UPT ;  /* 0x000000043f167292 */ /* 0x000fe2000f8e333f */
[----:B------:R-:W-:Y:S01]  /*6b80*/  ULDC.64 UR14, c[0x0][0x198] ;  /* 0x00006600000e7ab9 */ /* 0x000fe20000000a00 */
[----:B0-----:R-:W-:-:S05]  /*6b90*/  VIADD R0, R0, 0x7f ;  /* 0x0000007f00007836 */ /* 0x001fca0000000000 */
[----:B------:R-:W-:-:S04]  /*6ba0*/  SHF.R.S32.HI R3, RZ, 0x1f, R0 ;  /* 0x0000001fff037819 */ /* 0x000fc80000011400 */
[----:B------:R-:W-:Y:S01]  /*6bb0*/  LEA.HI R3, R3, R0, RZ, 0x7 ;  /* 0x0000000003037211 */ /* 0x000fe200078f38ff */
[----:B------:R-:W-:-:S03]  /*6bc0*/  IMAD.MOV.U32 R0, RZ, RZ, 0x1 ;  /* 0x00000001ff007424 */ /* 0x000fc600078e00ff */
[----:B------:R-:W-:-:S05]  /*6bd0*/  SHF.R.S32.HI R3, RZ, 0x7, R3 ;  /* 0x00000007ff037819 */ /* 0x000fca0000011403 */
[----:B------:R-:W-:-:S07]  /*6be0*/  VIADD R10, R3, 0x1 ;  /* 0x00000001030a7836 */ /* 0x000fce0000000000 */
.L_x_174:
[----:B------:R-:W-:-:S03]  /*6bf0*/  UMOV UR4, 0xffffffff ;  /* 0xffffffff00047882 */ /* 0x000fc60000000000 */
[----:B------:R-:W-:Y:S05]  /*6c00*/  BRA.DIV UR4, `(.L_x_163) ;  /* 0x0000001204907947 */ /* 0x000fea000b800000 */
[----:B------:R-:W-:-:S13]  /*6c10*/  ELECT P6, URZ, PT ;  /* 0x00000000003f782f */ /* 0x000fda00038c0000 */
.L_x_188:
[----:B------:R-:W0:Y:S01]  /*6c20*/  LDC R4, c[0x0][0x28c] ;  /* 0x0000a300ff047b82 */ /* 0x000e220000000800 */
[----:B------:R-:W-:Y:S01]  /*6c30*/  BSSY B1, `(.L_x_164) ;  /* 0x0000057000017945 */ /* 0x000fe20003800000 */
[----:B0-----:R-:W-:-:S13]  /*6c40*/  ISETP.LT.OR P6, PT, R4, 0x1, !P6 ;  /* 0x000000010400780c */ /* 0x001fda00077c1670 */
[----:B------:R-:W-:Y:S05]  /*6c50*/  @P6 BRA `(.L_x_165) ;  /* 0x0000000400506947 */ /* 0x000fea0003800000 */
[----:B------:R-:W-:Y:S02]  /*6c60*/  IMAD.SHL.U32 R19, R19, 0x80, RZ ;  /* 0x0000008013137824 */ /* 0x000fe400078e00ff */
[----:B------:R-:W-:Y:S02]  /*6c70*/  IMAD.SHL.U32 R20, R20, 0x80, RZ ;  /* 0x0000008014147824 */ /* 0x000fe400078e00ff */
[----:B------:R-:W-:Y:S02]  /*6c80*/  IMAD.MOV.U32 R21, RZ, RZ, RZ ;  /* 0x000000ffff157224 */ /* 0x000fe400078e00ff */
[----:B------:R-:W-:Y:S02]  /*6c90*/  IMAD.MOV.U32 R4, RZ, RZ, R10 ;  /* 0x000000ffff047224 */ /* 0x000fe400078e000a */
[----:B------:R-:W-:Y:S02]  /*6ca0*/  IMAD.MOV.U32 R5, RZ, RZ, R0 ;  /* 0x000000ffff057224 */ /* 0x000fe400078e0000 */
[----:B------:R-:W-:-:S07]  /*6cb0*/  IMAD.MOV.U32 R6, RZ, RZ, R12 ;  /* 0x000000ffff067224 */ /* 0x000fce00078e000c */
.L_x_169:
[----:B------:R-:W0:Y:S01]  /*6cc0*/  S2R R14, SR_CgaCtaId ;  /* 0x00000000000e7919 */ /* 0x000e220000008800 */
[----:B------:R-:W-:Y:S01]  /*6cd0*/  MOV R7, 0x400 ;  /* 0x0000040000077802 */ /* 0x000fe20000000f00 */
[----:B------:R-:W1:Y:S03]  /*6ce0*/  @!P2 LDC R9, c[0x0][0x500] ;  /* 0x00014000ff09ab82 */ /* 0x000e660000000800 */
[----:B0-----:R-:W-:Y:S02]  /*6cf0*/  LEA R15, R14, R7, 0x18 ;  /* 0x000000070e0f7211 */ /* 0x001fe400078ec0ff */
[----:B------:R-:W-:-:S03]  /*6d00*/  SHF.L.U32 R7, R5, 0x1f, RZ ;  /* 0x0000001f05077819 */ /* 0x000fc600000006ff */
[----:B------:R-:W-:-:S04]  /*6d10*/  IMAD R14, R6, 0x8, R15 ;  /* 0x00000008060e7824 */ /* 0x000fc800078e020f */
[----:B------:R-:W0:Y:S02]  /*6d20*/  SYNCS.PHASECHK.TRANS64.TRYWAIT P1, [R14+URZ+0x38], R7 ;  /* 0x000038070e0075a7 */ /* 0x000e24000802017f */
[----:B01----:R-:W-:Y:S05]  /*6d30*/  @!P1 BRA `(.L_x_166) ;  /* 0x0000001000649947 */ /* 0x003fea0003800000 */
.L_x_189:
[----:B0-----:R-:W-:Y:S01]  /*6d40*/  PRMT R7, R11, 0x9910, RZ ;  /* 0x000099100b077816 */ /* 0x001fe200000000ff */
[----:B------:R0:W-:Y:S03]  /*6d50*/  @!P2 SYNCS.ARRIVE.TRANS64 RZ, [R14+URZ], R9 ;  /* 0x000000090effa9a7 */ /* 0x0001e6000800003f */
[----:B------:R-:W-:-:S13]  /*6d60*/  ISETP.NE.AND P1, PT, R7, 0x2, PT ;  /* 0x000000020700780c */ /* 0x000fda0003f25270 */
[----:B0-----:R-:W-:Y:S05]  /*6d70*/  @P1 BRA `(.L_x_167) ;  /* 0x0000000000041947 */ /* 0x001fea0003800000 */
[----:B------:R-:W-:Y:S01]  /*6d80*/  BPT.TRAP 0x1 ;  /* 0x000000040000795c */ /* 0x000fe20000300000 */
.L_x_167:
[----:B------:R-:W-:Y:S05]  /*6d90*/  @P0 BRA `(.L_x_168) ;  /* 0x0000000000040947 */ /* 0x000fea0003800000 */
[----:B------:R-:W-:Y:S01]  /*6da0*/  BPT.TRAP 0x1 ;  /* 0x000000040000795c */ /* 0x000fe20000300000 */
.L_x_168:
[----:B------:R-:W-:Y:S01]  /*6db0*/  IMAD R15, R6, 0x10000, R15 ;  /* 0x00010000060f7824 */ /* 0x000fe200078e020f */
[----:B------:R-:W-:Y:S01]  /*6dc0*/  R2UR UR10, R21 ;  /* 0x00000000150a72ca */ /* 0x000fe200000e0000 */
[----:B------:R-:W-:Y:S01]  /*6dd0*/  UIADD3 UR30, UP0, UR14, 0xf0, URZ ;  /* 0x000000f00e1e7890 */ /* 0x000fe2000ff1e03f */
[----:B------:R-:W-:Y:S01]  /*6de0*/  R2UR UR9, R14 ;  /* 0x000000000e0972ca */ /* 0x000fe200000e0000 */
[----:B------:R-:W-:Y:S01]  /*6df0*/  VIADD R4, R4, 0xffffffff ;  /* 0xffffffff04047836 */ /* 0x000fe20000000000 */
[----:B------:R-:W-:Y:S01]  /*6e00*/  R2UR UR18, R15 ;  /* 0x000000000f1272ca */ /* 0x000fe200000e0000 */
[----:B------:R-:W-:Y:S01]  /*6e10*/  UIADD3.X UR31, URZ, UR15, URZ, UP0, !UPT ;  /* 0x0000000f3f1f7290 */ /* 0x000fe200087fe43f */
[----:B------:R-:W-:Y:S01]  /*6e20*/  R2UR UR11, R19 ;  /* 0x00000000130b72ca */ /* 0x000fe200000e0000 */
[----:B------:R-:W-:Y:S01]  /*6e30*/  UIADD3 UR4, UP1, UR14, 0x1f0, URZ ;  /* 0x000001f00e047890 */ /* 0x000fe2000ff3e03f */
[----:B------:R-:W-:Y:S01]  /*6e40*/  R2UR UR12, R8 ;  /* 0x00000000080c72ca */ /* 0x000fe200000e0000 */
[----:B------:R-:W-:Y:S01]  /*6e50*/  UMOV UR6, 0x0 ;  /* 0x0000000000067882 */ /* 0x000fe20000000000 */
[----:B------:R-:W-:Y:S01]  /*6e60*/  R2UR UR35, R20 ;  /* 0x00000000142372ca */ /* 0x000fe200000e0000 */
[----:B------:R-:W-:Y:S01]  /*6e70*/  UMOV UR7, 0x10000000 ;  /* 0x1000000000077882 */ /* 0x000fe20000000000 */
[----:B------:R-:W-:Y:S01]  /*6e80*/  UIADD3.X UR5, URZ, UR15, URZ, UP1, !UPT ;  /* 0x0000000f3f057290 */ /* 0x000fe20008ffe43f */
[----:B------:R-:W-:Y:S01]  /*6e90*/  ISETP.GT.AND P3, PT, R4, 0x1, PT ;  /* 0x000000010400780c */ /* 0x000fe20003f64270 */
[----:B------:R-:W-:Y:S01]  /*6ea0*/  UIADD3 UR58, UR10, 0x20, URZ ;  /* 0x000000200a3a7890 */ /* 0x000fe2000fffe03f */
[----:B------:R-:W-:Y:S01]  /*6eb0*/  VIADD R6, R6, 0x1 ;  /* 0x0000000106067836 */ /* 0x000fe20000000000 */
[----:B------:R-:W-:Y:S01]  /*6ec0*/  UIADD3 UR50, UR10, 0x40, URZ ;  /* 0x000000400a327890 */ /* 0x000fe2000fffe03f */
[----:B------:R-:W-:Y:S01]  /*6ed0*/  VIADD R21, R21, 0x80 ;  /* 0x0000008015157836 */ /* 0x000fe20000000000 */
[----:B------:R-:W-:-:S02]  /*6ee0*/  UIADD3 UR8, UR18, 0x180, URZ ;  /* 0x0000018012087890 */ /* 0x000fc4000fffe03f */
[----:B------:R-:W-:Y:S01]  /*6ef0*/  UIADD3 UR56, UR18, 0x4180, URZ ;  /* 0x0000418012387890 */ /* 0x000fe2000fffe03f */
[C---:B------:R-:W-:Y:S01]  /*6f00*/  ISETP.NE.AND P1, PT, R6.reuse, 0x7, PT ;  /* 0x000000070600780c */ /* 0x040fe20003f25270 */
[----:B------:R-:W-:Y:S02]  /*6f10*/  UIADD3 UR48, UR18, 0x8180, URZ ;  /* 0x0000818012307890 */ /* 0x000fe4000fffe03f */
[----:B------:R-:W-:Y:S01]  /*6f20*/  UIADD3 UR42, UR10, 0x60, URZ ;  /* 0x000000600a2a7890 */ /* 0x000fe2000fffe03f */
[----:B------:R-:W-:Y:S01]  /*6f30*/  SEL R14, RZ, 0x1, P1 ;  /* 0x00000001ff0e7807 */ /* 0x000fe20000800000 */
[----:B------:R-:W-:Y:S01]  /*6f40*/  UIADD3 UR40, UR18, 0xc180, URZ ;  /* 0x0000c18012287890 */ /* 0x000fe2000fffe03f */
[----:B------:R0:W-:Y:S01]  /*6f50*/  UTMALDG.3D [UR8], [UR30], desc[UR6] ;  /* 0x000006081e0075b4 */ /* 0x0001e20008011000 */
[----:B------:R-:W-:Y:S01]  /*6f60*/  UIADD3 UR32, UR18, 0x70180, URZ ;  /* 0x0007018012207890 */ /* 0x000fe2000fffe03f */
[----:B------:R-:W-:Y:S01]  /*6f70*/  LOP3.LUT R5, R5, R14, RZ, 0x3c, !PT ;  /* 0x0000000e05057212 */ /* 0x000fe200078e3cff */
[----:B------:R-:W-:Y:S01]  /*6f80*/  UIADD3 UR24, UR18, 0x74180, URZ ;  /* 0x0007418012187890 */ /* 0x000fe2000fffe03f */
[----:B------:R-:W-:Y:S01]  /*6f90*/  SEL R6, R6, RZ, P1 ;  /* 0x000000ff06067207 */ /* 0x000fe20000800000 */
[----:B------:R-:W-:Y:S01]  /*6fa0*/  UIADD3 UR16, UR18, 0x78180, URZ ;  /* 0x0007818012107890 */ /* 0x000fe2000fffe03f */
[----:B------:R-:W-:Y:S01]  /*6fb0*/  UMOV UR57, UR9 ;  /* 0x0000000900397c82 */ /* 0x000fe20008000000 */
        /* <DEDUP_REMOVED lines=8> */
[----:B------:R1:W-:Y:S01]  /*7040*/  UTMALDG.3D [UR56], [UR30], desc[UR6] ;  /* 0x000006381e0075b4 */ /* 0x0003e20008011000 */
[----:B------:R-:W-:Y:S01]  /*7050*/  UMOV UR33, UR9 ;  /* 0x0000000900217c82 */ /* 0x000fe20008000000 */
[----:B------:R-:W-:Y:S01]  /*7060*/  UMOV UR34, UR10 ;  /* 0x0000000a00227c82 */ /* 0x000fe20008000000 */
[----:B------:R-:W-:Y:S01]  /*7070*/  UMOV UR36, UR12 ;  /* 0x0000000c00247c82 */ /* 0x000fe20008000000 */
[----:B------:R-:W-:Y:S01]  /*7080*/  UMOV UR25, UR9 ;  /* 0x0000000900197c82 */ /* 0x000fe20008000000 */
[----:B------:R-:W-:Y:S01]  /*7090*/  UMOV UR27, UR35 ;  /* 0x00000023001b7c82 */ /* 0x000fe20008000000 */
[----:B------:R-:W-:Y:S01]  /*70a0*/  UMOV UR28, UR12 ;  /* 0x0000000c001c7c82 */ /* 0x000fe20008000000 */
[----:B------:R-:W-:Y:S01]  /*70b0*/  UMOV UR26, UR58 ;  /* 0x0000003a001a7c82 */ /* 0x000fe20008000000 */
[----:B0-----:R-:W-:Y:S01]  /*70c0*/  UIADD3 UR8, UR18, 0x7c180, URZ ;  /* 0x0007c18012087890 */ /* 0x001fe2000fffe03f */
[----:B------:R1:W-:Y:S01]  /*70d0*/  UTMALDG.3D [UR48], [UR30], desc[UR6] ;  /* 0x000006301e0075b4 */ /* 0x0003e20008011000 */
[----:B------:R-:W-:Y:S01]  /*70e0*/  UMOV UR17, UR9 ;  /* 0x0000000900117c82 */ /* 0x000fe20008000000 */
[----:B------:R-:W-:Y:S01]  /*70f0*/  UMOV UR19, UR35 ;  /* 0x0000002300137c82 */ /* 0x000fe20008000000 */
[----:B------:R-:W-:Y:S01]  /*7100*/  UMOV UR20, UR12 ;  /* 0x0000000c00147c82 */ /* 0x000fe20008000000 */
[----:B------:R-:W-:Y:S01]  /*7110*/  UMOV UR18, UR50 ;  /* 0x0000003200127c82 */ /* 0x000fe20008000000 */
[----:B------:R-:W-:Y:S01]  /*7120*/  UMOV UR11, UR35 ;  /* 0x00000023000b7c82 */ /* 0x000fe20008000000 */
[----:B------:R-:W-:Y:S01]  /*7130*/  UMOV UR10, UR42 ;  /* 0x0000002a000a7c82 */ /* 0x000fe20008000000 */
[----:B------:R1:W-:Y:S01]  /*7140*/  UTMALDG.3D [UR40], [UR30], desc[UR6] ;  /* 0x000006281e0075b4 */ /* 0x0003e20008011000 */
[----:B------:R1:W-:Y:S01]  /*7150*/  UTMALDG.3D [UR32], [UR4], desc[UR6] ;  /* 0x00000620040075b4 */ /* 0x0003e20008011000 */
[----:B------:R1:W-:Y:S01]  /*7160*/  UTMALDG.3D [UR24], [UR4], desc[UR6] ;  /* 0x00000618040075b4 */ /* 0x0003e20008011000 */
[----:B------:R1:W-:Y:S01]  /*7170*/  UTMALDG.3D [UR16], [UR4], desc[UR6] ;  /* 0x00000610040075b4 */ /* 0x0003e20008011000 */
[----:B------:R1:W-:Y:S02]  /*7180*/  UTMALDG.3D [UR8], [UR4], desc[UR6] ;  /* 0x00000608040075b4 */ /* 0x0003e40008011000 */
[----:B-1----:R-:W-:Y:S05]  /*7190*/  @P3 BRA `(.L_x_169) ;  /* 0xfffffff800c83947 */ /* 0x002fea000383ffff */
.L_x_165:
[----:B------:R-:W-:Y:S05]  /*71a0*/  BSYNC B1 ;  /* 0x0000000000017941 */ /* 0x000fea0003800000 */
.L_x_164:
[----:B------:R-:W-:Y:S01]  /*71b0*/  LOP3.LUT P4, RZ, R13, 0xff, RZ, 0xc0, !PT ;  /* 0x000000ff0dff7812 */ /* 0x000fe2000788c0ff */
[C---:B------:R-:W-:Y:S01]  /*71c0*/  IMAD.IADD R12, R3.reuse, 0x1, R12 ;  /* 0x00000001030c7824 */ /* 0x040fe200078e020c */
[----:B------:R-:W-:Y:S01]  /*71d0*/  ULDC.64 UR4, c[0x0][0x650] ;  /* 0x0001940000047ab9 */ /* 0x000fe20000000a00 */
[C---:B------:R-:W-:Y:S01]  /*71e0*/  ISETP.GE.U32.AND P3, PT, R3.reuse, 0x7, PT ;  /* 0x000000070300780c */ /* 0x040fe20003f66070 */
[----:B------:R-:W-:Y:S01]  /*71f0*/  BSSY B1, `(.L_x_170) ;  /* 0x000006c000017945 */ /* 0x000fe20003800000 */
[C---:B------:R-:W-:Y:S01]  /*7200*/  IMAD.WIDE.U32 R4, R12.reuse, 0x24924925, RZ ;  /* 0x249249250c047825 */ /* 0x040fe200078e00ff */
[C---:B------:R-:W-:Y:S02]  /*7210*/  ISETP.GT.U32.AND P1, PT, R12.reuse, 0x6, PT ;  /* 0x000000060c00780c */ /* 0x040fe40003f24070 */
[----:B------:R-:W-:Y:S01]  /*7220*/  PRMT R13, RZ, 0x7610, R13 ;  /* 0x00007610ff0d7816 */ /* 0x000fe2000000000d */
[----:B------:R-:W-:Y:S01]  /*7230*/  IMAD.IADD R4, R12, 0x1, -R5 ;  /* 0x000000010c047824 */ /* 0x000fe200078e0a05 */
[----:B------:R-:W-:Y:S01]  /*7240*/  ISETP.LT.U32.AND P1, PT, R3, 0x7, P1 ;  /* 0x000000070300780c */ /* 0x000fe20000f21070 */
[----:B------:R-:W-:-:S02]  /*7250*/  IMAD.MOV.U32 R19, RZ, RZ, -0x1 ;  /* 0xffffffffff137424 */ /* 0x000fc400078e00ff */
[----:B------:R-:W0:Y:S01]  /*7260*/  @P4 S2R R7, SR_CgaCtaId ;  /* 0x0000000000074919 */ /* 0x000e220000008800 */
[----:B------:R-:W-:Y:S01]  /*7270*/  @P4 MOV R6, 0x400 ;  /* 0x0000040000064802 */ /* 0x000fe20000000f00 */
[----:B------:R-:W-:Y:S01]  /*7280*/  IMAD.MOV.U32 R20, RZ, RZ, -0x1 ;  /* 0xffffffffff147424 */ /* 0x000fe200078e00ff */
[----:B------:R-:W-:Y:S01]  /*7290*/  LEA.HI R4, R4, R5, RZ, 0x1f ;  /* 0x0000000504047211 */ /* 0x000fe200078ff8ff */
[----:B------:R-:W-:-:S03]  /*72a0*/  IMAD.MOV.U32 R8, RZ, RZ, -0x1 ;  /* 0xffffffffff087424 */ /* 0x000fc600078e00ff */
[--C-:B------:R-:W-:Y:S02]  /*72b0*/  SHF.R.U32.HI R5, RZ, 0x2, R4.reuse ;  /* 0x00000002ff057819 */ /* 0x100fe40000011604 */
[----:B------:R-:W-:-:S03]  /*72c0*/  PRMT R4, RZ, 0x7610, R4 ;  /* 0x00007610ff047816 */ /* 0x000fc60000000004 */
[----:B------:R-:W-:Y:S01]  /*72d0*/  IMAD R12, R5, -0x7, R12 ;  /* 0xfffffff9050c7824 */ /* 0x000fe200078e020c */
[----:B0-----:R-:W-:Y:S02]  /*72e0*/  @P4 LEA R6, R7, R6, 0x18 ;  /* 0x0000000607064211 */ /* 0x001fe400078ec0ff */
[----:B------:R-:W-:Y:S02]  /*72f0*/  SEL R7, RZ, 0x1, !P1 ;  /* 0x00000001ff077807 */ /* 0x000fe40004800000 */
[----:B------:R-:W-:Y:S01]  /*7300*/  IADD3 R16, P1, R16, UR38, RZ ;  /* 0x0000002610107c10 */ /* 0x000fe2000ff3e0ff */
[----:B------:R0:W-:Y:S01]  /*7310*/  @P4 SYNCS.ARRIVE.TRANS64.A1T0 RZ, [R6+URZ+0x88], RZ ;  /* 0x000088ff06ff49a7 */ /* 0x0001e2000810003f */
[----:B------:R-:W-:Y:S02]  /*7320*/  LOP3.LUT R0, R0, R7, RZ, 0x3c, !PT ;  /* 0x0000000700007212 */ /* 0x000fe400078e3cff */
[----:B------:R-:W-:Y:S02]  /*7330*/  IADD3.X R17, R17, UR37, RZ, P1, !PT ;  /* 0x0000002511117c10 */ /* 0x000fe40008ffe4ff */
[----:B------:R-:W-:-:S02]  /*7340*/  ISETP.GE.U32.AND P1, PT, R16, UR4, PT ;  /* 0x0000000410007c0c */ /* 0x000fc4000bf26070 */
[----:B------:R-:W-:Y:S02]  /*7350*/  @P3 LOP3.LUT R0, R0, 0x1, R5, 0x78, !PT ;  /* 0x0000000100003812 */ /* 0x000fe400078e7805 */
[----:B------:R-:W-:-:S13]  /*7360*/  ISETP.GE.U32.AND.EX P1, PT, R17, UR5, PT, P1 ;  /* 0x0000000511007c0c */ /* 0x000fda000bf26110 */
[----:B0-----:R-:W-:Y:S05]  /*7370*/  @P1 BRA `(.L_x_171) ;  /* 0x00000004004c1947 */ /* 0x001fea0003800000 */
[----:B------:R-:W-:Y:S01]  /*7380*/  ULDC.64 UR4, c[0x0][0x628] ;  /* 0x00018a0000047ab9 */ /* 0x000fe20000000a00 */
[----:B------:R-:W0:Y:S01]  /*7390*/  S2R R15, SR_CTAID.X ;  /* 0x00000000000f7919 */ /* 0x000e220000002500 */
[----:B------:R-:W-:Y:S01]  /*73a0*/  ISETP.NE.U32.AND P1, PT, RZ, UR4, PT ;  /* 0x00000004ff007c0c */ /* 0x000fe2000bf25070 */
[----:B------:R-:W-:Y:S01]  /*73b0*/  ULDC UR7, c[0x0][0x630] ;  /* 0x00018c0000077ab9 */ /* 0x000fe20000000800 */
[----:B------:R-:W-:Y:S01]  /*73c0*/  IMAD.MOV.U32 R4, RZ, RZ, R16 ;  /* 0x000000ffff047224 */ /* 0x000fe200078e0010 */
[----:B------:R-:W1:Y:S01]  /*73d0*/  S2R R14, SR_CTAID.Y ;  /* 0x00000000000e7919 */ /* 0x000e620000002600 */
[----:B------:R-:W-:Y:S01]  /*73e0*/  ISETP.NE.AND.EX P1, PT, RZ, UR5, PT, P1 ;  /* 0x00000005ff007c0c */ /* 0x000fe2000bf25310 */
[----:B------:R-:W-:-:S12]  /*73f0*/  IMAD.MOV.U32 R5, RZ, RZ, R17 ;  /* 0x000000ffff057224 */ /* 0x000fd800078e0011 */
[----:B------:R-:W-:Y:S05]  /*7400*/  @!P1 BRA `(.L_x_172) ;  /* 0x0000000000289947 */ /* 0x000fea0003800000 */
[----:B------:R-:W-:Y:S02]  /*7410*/  ULDC UR6, c[0x0][0x634] ;  /* 0x00018d0000067ab9 */ /* 0x000fe40000000800 */
[----:B------:R-:W-:-:S05]  /*7420*/  IADD3 R9, P1, R16, UR6, RZ ;  /* 0x0000000610097c10 */ /* 0x000fca000ff3e0ff */
[----:B------:R-:W-:-:S04]  /*7430*/  IMAD.X R19, RZ, RZ, R17, P1 ;  /* 0x000000ffff137224 */ /* 0x000fc800008e0611 */
[----:B------:R-:W-:-:S04]  /*7440*/  IMAD.WIDE.U32 R6, R19, UR4, RZ ;  /* 0x0000000413067c25 */ /* 0x000fc8000f8e00ff */
[----:B------:R-:W-:-:S04]  /*7450*/  IMAD.WIDE.U32 R6, P1, R9, UR5, R6 ;  /* 0x0000000509067c25 */ /* 0x000fc8000f820006 */
[----:B------:R-:W-:-:S04]  /*7460*/  IMAD.WIDE.U32 R8, R9, UR4, RZ ;  /* 0x0000000409087c25 */ /* 0x000fc8000f8e00ff */
[----:B------:R-:W-:Y:S01]  /*7470*/  IMAD.X R5, RZ, RZ, RZ, P1 ;  /* 0x000000ffff057224 */ /* 0x000fe200008e06ff */
[----:B------:R-:W-:Y:S01]  /*7480*/  IADD3 RZ, P1, R9, R6, RZ ;  /* 0x0000000609ff7210 */ /* 0x000fe20007f3e0ff */
[----:B------:R-:W-:-:S04]  /*7490*/  IMAD.MOV.U32 R4, RZ, RZ, R7 ;  /* 0x000000ffff047224 */ /* 0x000fc800078e0007 */
[----:B------:R-:W-:-:S08]  /*74a0*/  IMAD.WIDE.U32.X R4, R19, UR5, R4, P1 ;  /* 0x0000000513047c25 */ /* 0x000fd000088e0404 */
.L_x_172:
[--C-:B------:R-:W-:Y:S01]  /*74b0*/  SHF.R.U64 R8, R4, UR7, R5.reuse ;  /* 0x0000000704087c19 */ /* 0x100fe20008001205 */
[----:B------:R-:W-:Y:S01]  /*74c0*/  ULDC.64 UR4, c[0x0][0x620] ;  /* 0x0001880000047ab9 */ /* 0x000fe20000000a00 */
[----:B------:R-:W-:Y:S01]  /*74d0*/  SHF.R.U32.HI R4, RZ, UR7, R5 ;  /* 0x00000007ff047c19 */ /* 0x000fe20008011605 */
[----:B------:R-:W2:Y:S01]  /*74e0*/  LDC R24, c[0x0][0x144] ;  /* 0x00005100ff187b82 */ /* 0x000ea20000000800 */
[----:B------:R-:W-:Y:S01]  /*74f0*/  IADD3 R7, P1, RZ, -R8, RZ ;  /* 0x80000008ff077210 */ /* 0x000fe20007f3e0ff */
[----:B------:R-:W-:Y:S01]  /*7500*/  ULDC.64 UR8, c[0x0][0x640] ;  /* 0x0001900000087ab9 */ /* 0x000fe20000000a00 */
[----:B0-----:R-:W-:Y:S01]  /*7510*/  I2FP.F32.U32 R9, R15 ;  /* 0x0000000f00097245 */ /* 0x001fe20000201000 */
[----:B------:R-:W-:Y:S02]  /*7520*/  ULDC UR6, c[0x0][0x608] ;  /* 0x0001820000067ab9 */ /* 0x000fe40000000800 */
[----:B------:R-:W-:Y:S01]  /*7530*/  IMAD.X R4, RZ, RZ, ~R4, P1 ;  /* 0x000000ffff047224 */ /* 0x000fe200008e0e04 */
[----:B------:R-:W-:Y:S01]  /*7540*/  ISETP.NE.U32.AND P1, PT, RZ, UR8, PT ;  /* 0x00000008ff007c0c */ /* 0x000fe2000bf25070 */
[----:B------:R-:W0:Y:S02]  /*7550*/  LDC R21, c[0x0][0x148] ;  /* 0x00005200ff157b82 */ /* 0x000e240000000800 */
[----:B------:R-:W-:Y:S01]  /*7560*/  IMAD R6, R4, UR4, RZ ;  /* 0x0000000404067c24 */ /* 0x000fe2000f8e02ff */
[----:B------:R-:W-:Y:S01]  /*7570*/  ISETP.NE.AND.EX P1, PT, RZ, UR9, PT, P1 ;  /* 0x00000009ff007c0c */ /* 0x000fe2000bf25310 */
[----:B------:R-:W-:Y:S01]  /*7580*/  IMAD.WIDE.U32 R4, R7, UR4, R16 ;  /* 0x0000000407047c25 */ /* 0x000fe2000f8e0010 */
[----:B------:R-:W-:-:S03]  /*7590*/  ULDC UR4, c[0x0][0x150] ;  /* 0x0000540000047ab9 */ /* 0x000fc60000000800 */
[----:B------:R-:W-:Y:S02]  /*75a0*/  IMAD R7, R7, UR5, R6 ;  /* 0x0000000507077c24 */ /* 0x000fe4000f8e0206 */
[----:B------:R-:W-:Y:S01]  /*75b0*/  FMUL R6, R9, UR4 ;  /* 0x0000000409067c20 */ /* 0x000fe20008400000 */
[----:B------:R-:W-:Y:S01]  /*75c0*/  ULDC UR4, c[0x0][0x618] ;  /* 0x0001860000047ab9 */ /* 0x000fe20000000800 */
[----:B------:R-:W-:Y:S01]  /*75d0*/  ULDC UR5, c[0x0][0x154] ;  /* 0x0000550000057ab9 */ /* 0x000fe20000000800 */
[----:B------:R-:W-:-:S03]  /*75e0*/  IMAD.IADD R5, R5, 0x1, R7 ;  /* 0x0000000105057824 */ /* 0x000fc600078e0207 */
[----:B------:R-:W3:Y:S02]  /*75f0*/  F2I.U32.TRUNC.NTZ R6, R6 ;  /* 0x0000000600067305 */ /* 0x000ee4000020f000 */
[----:B------:R-:W-:Y:S02]  /*7600*/  SHF.R.U64 R9, R4, UR4, R5 ;  /* 0x0000000404097c19 */ /* 0x000fe40008001205 */
[----:B-1----:R-:W-:-:S05]  /*7610*/  I2FP.F32.U32 R4, R14 ;  /* 0x0000000e00047245 */ /* 0x002fca0000201000 */
[----:B------:R-:W-:Y:S01]  /*7620*/  FMUL R22, R4, UR5 ;  /* 0x0000000504167c20 */ /* 0x000fe20008400000 */
[----:B------:R-:W-:Y:S01]  /*7630*/  SHF.R.U32.HI R4, RZ, UR4, R5 ;  /* 0x00000004ff047c19 */ /* 0x000fe20008011605 */
[----:B------:R-:W-:-:S03]  /*7640*/  ULDC UR4, c[0x0][0x658] ;  /* 0x0001960000047ab9 */ /* 0x000fc60000000800 */
[--C-:B------:R-:W-:Y:S01]  /*7650*/  SHF.R.U64 R20, R9, UR6, R4.reuse ;  /* 0x0000000609147c19 */ /* 0x100fe20008001204 */
[----:B------:R-:W1:Y:S01]  /*7660*/  F2I.U32.TRUNC.NTZ R22, R22 ;  /* 0x0000001600167305 */ /* 0x000e62000020f000 */
[----:B------:R-:W-:Y:S01]  /*7670*/  SHF.R.U32.HI R5, RZ, UR6, R4 ;  /* 0x00000006ff057c19 */ /* 0x000fe20008011604 */
[----:B---3--:R-:W-:-:S03]  /*7680*/  IMAD.MOV R6, RZ, RZ, -R6 ;  /* 0x000000ffff067224 */ /* 0x008fc600078e0a06 */
[----:B------:R-:W-:Y:S01]  /*7690*/  SHF.R.U64 R19, R20, UR4, R5 ;  /* 0x0000000414137c19 */ /* 0x000fe20008001205 */
[----:B--2---:R-:W-:Y:S01]  /*76a0*/  IMAD R15, R24, R6, R15 ;  /* 0x00000006180f7224 */ /* 0x004fe200078e020f */
[----:B------:R-:W-:-:S03]  /*76b0*/  SHF.R.U32.HI R23, RZ, UR4, R5 ;  /* 0x00000004ff177c19 */ /* 0x000fc60008011605 */
[----:B------:R-:W-:Y:S02]  /*76c0*/  IMAD.MOV.U32 R4, RZ, RZ, R19 ;  /* 0x000000ffff047224 */ /* 0x000fe400078e0013 */
[----:B------:R-:W-:Y:S01]  /*76d0*/  IMAD.MOV.U32 R5, RZ, RZ, R23 ;  /* 0x000000ffff057224 */ /* 0x000fe200078e0017 */
[----:B-1----:R-:W-:Y:S06]  /*76e0*/  @!P1 BRA `(.L_x_173) ;  /* 0x0000000000289947 */ /* 0x002fec0003800000 */
[----:B------:R-:W-:Y:S02]  /*76f0*/  ULDC UR4, c[0x0][0x64c] ;  /* 0x0001930000047ab9 */ /* 0x000fe40000000800 */
[----:B------:R-:W-:-:S05]  /*7700*/  IADD3 R5, P1, R19, UR4, RZ ;  /* 0x0000000413057c10 */ /* 0x000fca000ff3e0ff */
[----:B------:R-:W-:-:S04]  /*7710*/  IMAD.X R23, RZ, RZ, R23, P1 ;  /* 0x000000ffff177224 */ /* 0x000fc800008e0617 */
[----:B------:R-:W-:-:S04]  /*7720*/  IMAD.WIDE.U32 R6, R23, UR8, RZ ;  /* 0x0000000817067c25 */ /* 0x000fc8000f8e00ff */
[----:B------:R-:W-:-:S04]  /*7730*/  IMAD.WIDE.U32 R6, P1, R5, UR9, R6 ;  /* 0x0000000905067c25 */ /* 0x000fc8000f820006 */
[----:B------:R-:W-:-:S04]  /*7740*/  IMAD.WIDE.U32 R4, R5, UR8, RZ ;  /* 0x0000000805047c25 */ /* 0x000fc8000f8e00ff */
[----:B------:R-:W-:Y:S01]  /*7750*/  IMAD.MOV.U32 R4, RZ, RZ, R7 ;  /* 0x000000ffff047224 */ /* 0x000fe200078e0007 */
[----:B------:R-:W-:Y:S01]  /*7760*/  IADD3 RZ, P3, R5, R6, RZ ;  /* 0x0000000605ff7210 */ /* 0x000fe20007f7e0ff */
[----:B------:R-:W-:-:S04]  /*7770*/  IMAD.X R5, RZ, RZ, RZ, P1 ;  /* 0x000000ffff057224 */ /* 0x000fc800008e06ff */
[----:B------:R-:W-:-:S08]  /*7780*/  IMAD.WIDE.U32.X R4, R23, UR9, R4, P3 ;  /* 0x0000000917047c25 */ /* 0x000fd000098e0404 */
.L_x_173:
[----:B------:R-:W-:Y:S01]  /*7790*/  ISETP.NE.AND P1, PT, R2, 0x1, PT ;  /* 0x000000010200780c */ /* 0x000fe20003f25270 */
[----:B------:R-:W-:Y:S01]  /*77a0*/  ULDC UR4, c[0x0][0x648] ;  /* 0x0001920000047ab9 */ /* 0x000fe20000000800 */
[----:B------:R-:W-:Y:S01]  /*77b0*/  LOP3.LUT R20, R20, UR22, RZ, 0xc0, !PT ;  /* 0x0000001614147c12 */ /* 0x000fe2000f8ec0ff */
[----:B------:R-:W-:Y:S01]  /*77c0*/  IMAD.MOV R22, RZ, RZ, -R22 ;  /* 0x000000ffff167224 */ /* 0x000fe200078e0a16 */
[----:B------:R-:W-:Y:S01]  /*77d0*/  SHF.R.U64 R5, R4, UR4, R5 ;  /* 0x0000000404057c19 */ /* 0x000fe20008001205 */
[----:B------:R-:W-:Y:S01]  /*77e0*/  ULDC UR4, c[0x0][0x638] ;  /* 0x00018e0000047ab9 */ /* 0x000fe20000000800 */
[----:B------:R-:W-:Y:S01]  /*77f0*/  LOP3.LUT R6, R9, UR13, RZ, 0xc0, !PT ;  /* 0x0000000d09067c12 */ /* 0x000fe2000f8ec0ff */
[----:B------:R-:W-:Y:S02]  /*7800*/  ULDC UR5, c[0x0][0x610] ;  /* 0x0001840000057ab9 */ /* 0x000fe40000000800 */
[----:B------:R-:W-:Y:S02]  /*7810*/  IMAD.MOV R4, RZ, RZ, -R5 ;  /* 0x000000ffff047224 */ /* 0x000fe400078e0a05 */
[----:B------:R-:W-:-:S02]  /*7820*/  IMAD R20, R5, UR21, R20 ;  /* 0x0000001505147c24 */ /* 0x000fc4000f8e0214 */
[----:B0-----:R-:W-:Y:S02]  /*7830*/  @P1 IMAD R15, R21, R22, R14 ;  /* 0x00000016150f1224 */ /* 0x001fe400078e020e */
[----:B------:R-:W-:Y:S01]  /*7840*/  IMAD R19, R4, UR4, R19 ;  /* 0x0000000404137c24 */ /* 0x000fe2000f8e0213 */
[----:B------:R-:W-:Y:S01]  /*7850*/  ULDC UR4, c[0x0][0x600] ;  /* 0x0001800000047ab9 */ /* 0x000fe20000000800 */
[----:B------:R-:W-:Y:S02]  /*7860*/  IMAD R15, R20, UR5, R15 ;  /* 0x00000005140f7c24 */ /* 0x000fe4000f8e020f */
[----:B------:R-:W-:Y:S02]  /*7870*/  IMAD R6, R19, UR4, R6 ;  /* 0x0000000413067c24 */ /* 0x000fe4000f8e0206 */
[----:B------:R-:W-:-:S03]  /*7880*/  IMAD.MOV.U32 R4, RZ, RZ, 0x1 ;  /* 0x00000001ff047424 */ /* 0x000fc600078e00ff */
[----:B------:R-:W-:Y:S02]  /*7890*/  SEL R20, R6, R15, !P1 ;  /* 0x0000000f06147207 */ /* 0x000fe40004800000 */
[----:B------:R-:W-:-:S07]  /*78a0*/  SEL R19, R15, R6, !P1 ;  /* 0x000000060f137207 */ /* 0x000fce0004800000 */
.L_x_171:
[----:B------:R-:W-:Y:S05]  /*78b0*/  BSYNC B1 ;  /* 0x0000000000017941 */ /* 0x000fea0003800000 */
.L_x_170:
[----:B------:R-:W-:-:S13]  /*78c0*/  LOP3.LUT P1, RZ, R4, 0xff, RZ, 0xc0, !PT ;  /* 0x000000ff04ff7812 */ /* 0x000fda000782c0ff */
[----:B------:R-:W-:Y:S05]  /*78d0*/  @P1 BRA `(.L_x_174) ;  /* 0xfffffff000c41947 */ /* 0x000fea000383ffff */
[----:B------:R-:W-:Y:S05]  /*78e0*/  BSYNC B0 ;  /* 0x0000000000007941 */ /* 0x000fea0003800000 */
.L_x_162:
[----:B------:R-:W-:-:S03]  /*78f0*/  UMOV UR4, 0xffffffff ;  /* 0xffffffff00047882 */ /* 0x000fc60000000000 */
[----:B------:R-:W-:Y:S05]  /*7900*/  BRA.DIV UR4, `(.L_x_175) ;  /* 0x0000000604847947 */ /* 0x000fea000b800000 */
[----:B------:R-:W-:-:S13]  /*7910*/  ELECT P6, URZ, PT ;  /* 0x00000000003f782f */ /* 0x000fda00038c0000 */
.L_x_192:
[----:B------:R-:W-:Y:S04]  /*7920*/  BSSY B0, `(.L_x_176) ;  /* 0x0000046000007945 */ /* 0x000fe80003800000 */
[----:B------:R-:W-:Y:S05]  /*7930*/  @!P6 BRA `(.L_x_177) ;  /* 0x000000040010e947 */ /* 0x000fea0003800000 */
[----:B------:R-:W-:-:S04]  /*7940*/  LOP3.LUT R18, R18, 0x2, RZ, 0xfc, !PT ;  /* 0x0000000212127812 */ /* 0x000fc800078efcff */
[----:B------:R-:W-:-:S13]  /*7950*/  ISETP.NE.AND P0, PT, R18, 0x3, PT ;  /* 0x000000031200780c */ /* 0x000fda0003f05270 */
[----:B------:R-:W-:Y:S05]  /*7960*/  @!P0 BRA `(.L_x_178) ;  /* 0x0000000000048947 */ /* 0x000fea0003800000 */
[----:B------:R-:W-:Y:S01]  /*7970*/  BPT.TRAP 0x1 ;  /* 0x000000040000795c */ /* 0x000fe20000300000 */
.L_x_178:
[----:B------:R-:W0:Y:S01]  /*7980*/  S2R R3, SR_CgaCtaId ;  /* 0x0000000000037919 */ /* 0x000e220000008800 */
[----:B------:R-:W-:-:S04]  /*7990*/  MOV R2, 0x400 ;  /* 0x0000040000027802 */ /* 0x000fc80000000f00 */
[----:B0-----:R-:W-:Y:S02]  /*79a0*/  LEA R3, R3, R2, 0x18 ;  /* 0x0000000203037211 */ /* 0x001fe400078ec0ff */
[----:B------:R-:W-:-:S03]  /*79b0*/  SHF.L.U32 R2, R0, 0x1f, RZ ;  /* 0x0000001f00027819 */ /* 0x000fc600000006ff */
[----:B------:R-:W-:-:S04]  /*79c0*/  VIADD R3, R3, 0x38 ;  /* 0x0000003803037836 */ /* 0x000fc80000000000 */
[C---:B------:R-:W-:Y:S02]  /*79d0*/  IMAD R7, R12.reuse, 0x8, R3 ;  /* 0x000000080c077824 */ /* 0x040fe400078e0203 */
[----:B------:R-:W-:Y:S02]  /*79e0*/  VIADD R12, R12, 0x1 ;  /* 0x000000010c0c7836 */ /* 0x000fe40000000000 */
[----:B------:R-:W0:Y:S03]  /*79f0*/  SYNCS.PHASECHK.TRANS64.TRYWAIT P0, [R7+URZ], R2 ;  /* 0x00000002070075a7 */ /* 0x000e26000800017f */
[----:B------:R-:W-:-:S04]  /*7a00*/  ISETP.NE.AND P1, PT, R12, 0x7, PT ;  /* 0x000000070c00780c */ /* 0x000fc80003f25270 */
[----:B------:R-:W-:Y:S02]  /*7a10*/  SEL R5, RZ, 0x1, P1 ;  /* 0x00000001ff057807 */ /* 0x000fe40000800000 */
[----:B------:R-:W-:Y:S02]  /*7a20*/  SEL R12, R12, RZ, P1 ;  /* 0x000000ff0c0c7207 */ /* 0x000fe40000800000 */
[----:B------:R-:W-:-:S03]  /*7a30*/  LOP3.LUT R5, R0, R5, RZ, 0x3c, !PT ;  /* 0x0000000500057212 */ /* 0x000fc600078e3cff */
[----:B------:R-:W-:Y:S01]  /*7a40*/  IMAD R9, R12, 0x8, R3 ;  /* 0x000000080c097824 */ /* 0x000fe200078e0203 */
[----:B------:R-:W-:Y:S01]  /*7a50*/  SHF.L.U32 R4, R5, 0x1f, RZ ;  /* 0x0000001f05047819 */ /* 0x000fe200000006ff */
[----:B0-----:R-:W-:Y:S06]  /*7a60*/  @!P0 BRA `(.L_x_179) ;  /* 0x00000004004c8947 */ /* 0x001fec0003800000 */
.L_x_193:
[----:B------:R-:W1:Y:S01]  /*7a70*/  SYNCS.PHASECHK.TRANS64.TRYWAIT P0, [R9+URZ], R4 ;  /* 0x00000004090075a7 */ /* 0x000e62000800017f */
[----:B------:R-:W-:-:S05]  /*7a80*/  VIADD R0, R12, 0x1 ;  /* 0x000000010c007836 */ /* 0x000fca0000000000 */
[----:B------:R-:W-:-:S04]  /*7a90*/  ISETP.NE.AND P1, PT, R0, 0x7, PT ;  /* 0x000000070000780c */ /* 0x000fc80003f25270 */
[----:B0-----:R-:W-:Y:S02]  /*7aa0*/  SEL R2, RZ, 0x1, P1 ;  /* 0x00000001ff027807 */ /* 0x001fe40000800000 */
[----:B------:R-:W-:Y:S02]  /*7ab0*/  SEL R0, R0, RZ, P1 ;  /* 0x000000ff00007207 */ /* 0x000fe40000800000 */
[----:B------:R-:W-:-:S03]  /*7ac0*/  LOP3.LUT R7, R5, R2, RZ, 0x3c, !PT ;  /* 0x0000000205077212 */ /* 0x000fc600078e3cff */
[----:B------:R-:W-:Y:S01]  /*7ad0*/  IMAD R6, R0, 0x8, R3 ;  /* 0x0000000800067824 */ /* 0x000fe200078e0203 */
[----:B------:R-:W-:Y:S01]  /*7ae0*/  SHF.L.U32 R5, R7, 0x1f, RZ ;  /* 0x0000001f07057819 */ /* 0x000fe200000006ff */
[----:B-1----:R-:W-:Y:S06]  /*7af0*/  @!P0 BRA `(.L_x_180) ;  /* 0x00000004003c8947 */ /* 0x002fec0003800000 */
.L_x_194:
[----:B------:R-:W1:Y:S01]  /*7b00*/  SYNCS.PHASECHK.TRANS64.TRYWAIT P0, [R6+URZ], R5 ;  /* 0x00000005060075a7 */ /* 0x000e62000800017f */
[----:B------:R-:W-:-:S05]  /*7b10*/  VIADD R0, R0, 0x1 ;  /* 0x0000000100007836 */ /* 0x000fca0000000000 */
[----:B------:R-:W-:-:S04]  /*7b20*/  ISETP.NE.AND P1, PT, R0, 0x7, PT ;  /* 0x000000070000780c */ /* 0x000fc80003f25270 */
[----:B------:R-:W-:Y:S02]  /*7b30*/  SEL R2, RZ, 0x1, P1 ;  /* 0x00000001ff027807 */ /* 0x000fe40000800000 */
[----:B------:R-:W-:Y:S02]  /*7b40*/  SEL R0, R0, RZ, P1 ;  /* 0x000000ff00007207 */ /* 0x000fe40000800000 */
[----:B------:R-:W-:-:S03]  /*7b50*/  LOP3.LUT R7, R7, R2, RZ, 0x3c, !PT ;  /* 0x0000000207077212 */ /* 0x000fc600078e3cff */
[----:B0-----:R-:W-:Y:S01]  /*7b60*/  IMAD R9, R0, 0x8, R3 ;  /* 0x0000000800097824 */ /* 0x001fe200078e0203 */
[----:B------:R-:W-:Y:S01]  /*7b70*/  SHF.L.U32 R4, R7, 0x1f, RZ ;  /* 0x0000001f07047819 */ /* 0x000fe200000006ff */
[----:B-1----:R-:W-:Y:S06]  /*7b80*/  @!P0 BRA `(.L_x_181) ;  /* 0x00000004002c8947 */ /* 0x002fec0003800000 */
.L_x_195:
        /* <DEDUP_REMOVED lines=9> */
.L_x_196:
        /* <DEDUP_REMOVED lines=9> */
.L_x_197:
[----:B------:R-:W1:Y:S01]  /*7cb0*/  SYNCS.PHASECHK.TRANS64.TRYWAIT P0, [R9+URZ], R4 ;  /* 0x00000004090075a7 */ /* 0x000e62000800017f */
[----:B------:R-:W-:-:S05]  /*7cc0*/  VIADD R0, R0, 0x1 ;  /* 0x0000000100007836 */ /* 0x000fca0000000000 */
[----:B------:R-:W-:-:S04]  /*7cd0*/  ISETP.NE.AND P1, PT, R0, 0x7, PT ;  /* 0x000000070000780c */ /* 0x000fc80003f25270 */
[----:B------:R-:W-:Y:S02]  /*7ce0*/  SEL R2, RZ, 0x1, P1 ;  /* 0x00000001ff027807 */ /* 0x000fe40000800000 */
[----:B------:R-:W-:Y:S02]  /*7cf0*/  SEL R0, R0, RZ, P1 ;  /* 0x000000ff00007207 */ /* 0x000fe40000800000 */
[----:B------:R-:W-:Y:S01]  /*7d00*/  LOP3.LUT R2, R7, R2, RZ, 0x3c, !PT ;  /* 0x0000000207027212 */ /* 0x000fe200078e3cff */
[----:B-1----:R-:W-:Y:S06]  /*7d10*/  @!P0 BRA `(.L_x_184) ;  /* 0x0000000400048947 */ /* 0x002fec0003800000 */
.L_x_198:
[----:B------:R-:W-:Y:S01]  /*7d20*/  IMAD R3, R0, 0x8, R3 ;  /* 0x0000000800037824 */ /* 0x000fe200078e0203 */
[----:B------:R-:W-:-:S07]  /*7d30*/  SHF.L.U32 R0, R2, 0x1f, RZ ;  /* 0x0000001f02007819 */ /* 0x000fce00000006ff */
.L_x_185:
[----:B--2---:R2:W3:Y:S02]  /*7d40*/  SYNCS.PHASECHK.TRANS64.TRYWAIT P0, [R3+URZ], R0 ;  /* 0x00000000030075a7 */ /* 0x0044e4000800017f */
[----:B---3--:R-:W-:Y:S05]  /*7d50*/  @!P0 NANOSLEEP.SYNCS 0x989680 ;  /* 0x009896800000895d */ /* 0x008fea0003900000 */
[----:B------:R-:W3:Y:S02]  /*7d60*/  @!P0 SYNCS.PHASECHK.TRANS64 P0, [R3+URZ], R0 ;  /* 0x00000000030085a7 */ /* 0x000ee4000800007f */
[----:B---3--:R-:W-:Y:S05]  /*7d70*/  @!P0 BRA `(.L_x_185) ;  /* 0xfffffffc00f08947 */ /* 0x008fea000383ffff */
.L_x_177:
[----:B------:R-:W-:Y:S05]  /*7d80*/  BSYNC B0 ;  /* 0x0000000000007941 */ /* 0x000fea0003800000 */
.L_x_176:
[----:B------:R-:W-:Y:S05]  /*7d90*/  EXIT ;  /* 0x000000000000794d */ /* 0x000fea0003800000 */
.L_x_17:
[----:B-1----:R1:W2:Y:S02]  /*7da0*/  SYNCS.PHASECHK.TRANS64.TRYWAIT P1, [R3+URZ], R0 ;  /* 0x00000000030075a7 */ /* 0x0022a4000802017f */
[----:B--2---:R-:W-:Y:S05]  /*7db0*/  @!P1 NANOSLEEP.SYNCS 0x989680 ;  /* 0x009896800000995d */ /* 0x004fea0003900000 */
[----:B------:R-:W2:Y:S02]  /*7dc0*/  @!P1 SYNCS.PHASECHK.TRANS64 P1, [R3+URZ], R0 ;  /* 0x00000000030095a7 */ /* 0x000ea4000802007f */
[----:B--2---:R-:W-:Y:S05]  /*7dd0*/  @!P1 BRA `(.L_x_17) ;  /* 0xfffffffc00f09947 */ /* 0x004fea000383ffff */
[----:B------:R-:W-:Y:S05]  /*7de0*/  BRA `(.L_x_16) ;  /* 0xffffff9400c87947 */ /* 0x000fea000383ffff */
.L_x_22:
[----:B-1----:R-:W-:-:S04]  /*7df0*/  IMAD.U32 R4, RZ, RZ, UR4 ;  /* 0x00000004ff047e24 */ /* 0x002fc8000f8e00ff */
[----:B------:R1:W2:Y:S03]  /*7e00*/  SYNCS.PHASECHK.TRANS64.TRYWAIT P1, [R4+URZ], R3 ;  /* 0x00000003040075a7 */ /* 0x0002a6000802017f */
[----:B--2---:R-:W-:Y:S05]  /*7e10*/  @!P1 NANOSLEEP.SYNCS 0x989680 ;  /* 0x009896800000995d */ /* 0x004fea0003900000 */
[----:B------:R-:W2:Y:S02]  /*7e20*/  @!P1 SYNCS.PHASECHK.TRANS64 P1, [R4+URZ], R3 ;  /* 0x00000003040095a7 */ /* 0x000ea4000802007f */
[----:B--2---:R-:W-:Y:S05]  /*7e30*/  @!P1 BRA `(.L_x_22) ;  /* 0xfffffffc00ec9947 */ /* 0x004fea000383ffff */
[----:B------:R-:W-:Y:S05]  /*7e40*/  BRA `(.L_x_21) ;  /* 0xffffff9c00ec7947 */ /* 0x000fea000383ffff */
.L_x_163:
[----:B------:R-:W-:Y:S01]  /*7e50*/  BSSY B1, `(.L_x_186) ;  /* 0x0000006000017945 */ /* 0x000fe20003800000 */
[----:B------:R-:W-:-:S07]  /*7e60*/  IMAD.MOV.U32 R15, RZ, RZ, -0x1 ;  /* 0xffffffffff0f7424 */ /* 0x000fce00078e00ff */
[----:B------:R-:W-:Y:S05]  /*7e70*/  WARPSYNC.COLLECTIVE R15, `(.L_x_187) ;  /* 0x000000000f0c7348 */ /* 0x000fea0003c00000 */
[----:B------:R-:W-:Y:S02]  /*7e80*/  ELECT P6, UR62, PT ;  /* 0x00000000003e782f */ /* 0x000fe400038c0000 */
[----:B------:R-:W-:Y:S01]  /*7e90*/  MOV R14, UR62 ;  /* 0x0000003e000e7c02 */ /* 0x000fe20008000f00 */
[----:B------:R-:W-:Y:S10]  /*7ea0*/  ENDCOLLECTIVE ;  /* 0x000000000000791b */ /* 0x000ff40003800000 */
.L_x_187:
[----:B------:R-:W-:Y:S05]  /*7eb0*/  BSYNC B1 ;  /* 0x0000000000017941 */ /* 0x000fea0003800000 */
.L_x_186:
[----:B------:R-:W-:Y:S05]  /*7ec0*/  BRA `(.L_x_188) ;  /* 0xffffffec00547947 */ /* 0x000fea000383ffff */
.L_x_166:
[----:B0-----:R0:W1:Y:S02]  /*7ed0*/  SYNCS.PHASECHK.TRANS64.TRYWAIT P1, [R14+URZ+0x38], R7 ;  /* 0x000038070e0075a7 */ /* 0x001064000802017f */
[----:B-1----:R-:W-:Y:S05]  /*7ee0*/  @!P1 NANOSLEEP.SYNCS 0x989680 ;  /* 0x009896800000995d */ /* 0x002fea0003900000 */
[----:B------:R-:W1:Y:S02]  /*7ef0*/  @!P1 SYNCS.PHASECHK.TRANS64 P1, [R14+URZ+0x38], R7 ;  /* 0x000038070e0095a7 */ /* 0x000e64000802007f */
[----:B-1----:R-:W-:Y:S05]  /*7f00*/  @!P1 BRA `(.L_x_166) ;  /* 0xfffffffc00f09947 */ /* 0x002fea000383ffff */
[----:B------:R-:W-:Y:S05]  /*7f10*/  BRA `(.L_x_189) ;  /* 0xffffffec00887947 */ /* 0x000fea000383ffff */
.L_x_175:
[----:B------:R-:W-:Y:S01]  /*7f20*/  BSSY B0, `(.L_x_190) ;  /* 0x0000006000007945 */ /* 0x000fe20003800000 */
[----:B------:R-:W-:-:S07]  /*7f30*/  IMAD.MOV.U32 R15, RZ, RZ, -0x1 ;  /* 0xffffffffff0f7424 */ /* 0x000fce00078e00ff */
[----:B------:R-:W-:Y:S05]  /*7f40*/  WARPSYNC.COLLECTIVE R15, `(.L_x_191) ;  /* 0x000000000f0c7348 */ /* 0x000fea0003c00000 */
[----:B------:R-:W-:Y:S02]  /*7f50*/  ELECT P6, UR62, PT ;  /* 0x00000000003e782f */ /* 0x000fe400038c0000 */
[----:B------:R-:W-:Y:S01]  /*7f60*/  MOV R14, UR62 ;  /* 0x0000003e000e7c02 */ /* 0x000fe20008000f00 */
[----:B------:R-:W-:Y:S10]  /*7f70*/  ENDCOLLECTIVE ;  /* 0x000000000000791b */ /* 0x000ff40003800000 */
.L_x_191:
[----:B------:R-:W-:Y:S05]  /*7f80*/  BSYNC B0 ;  /* 0x0000000000007941 */ /* 0x000fea0003800000 */
.L_x_190:
[----:B------:R-:W-:Y:S05]  /*7f90*/  BRA `(.L_x_192) ;  /* 0xfffffff800607947 */ /* 0x000fea000383ffff */
.L_x_179:
[----:B0-----:R0:W1:Y:S02]  /*7fa0*/  SYNCS.PHASECHK.TRANS64.TRYWAIT P0, [R7+URZ], R2 ;  /* 0x00000002070075a7 */ /* 0x001064000800017f */
[----:B-1----:R-:W-:Y:S05]  /*7fb0*/  @!P0 NANOSLEEP.SYNCS 0x989680 ;  /* 0x009896800000895d */ /* 0x002fea0003900000 */
[----:B------:R-:W1:Y:S02]  /*7fc0*/  @!P0 SYNCS.PHASECHK.TRANS64 P0, [R7+URZ], R2 ;  /* 0x00000002070085a7 */ /* 0x000e64000800007f */
[----:B-1----:R-:W-:Y:S05]  /*7fd0*/  @!P0 BRA `(.L_x_179) ;  /* 0xfffffffc00f08947 */ /* 0x002fea000383ffff */
[----:B------:R-:W-:Y:S05]  /*7fe0*/  BRA `(.L_x_193) ;  /* 0xfffffff800a07947 */ /* 0x000fea000383ffff */
.L_x_180:
[----:B0-----:R0:W1:Y:S02]  /*7ff0*/  SYNCS.PHASECHK.TRANS64.TRYWAIT P0, [R9+URZ], R4 ;  /* 0x00000004090075a7 */ /* 0x001064000800017f */
[----:B-1----:R-:W-:Y:S05]  /*8000*/  @!P0 NANOSLEEP.SYNCS 0x989680 ;  /* 0x009896800000895d */ /* 0x002fea0003900000 */
[----:B------:R-:W1:Y:S02]  /*8010*/  @!P0 SYNCS.PHASECHK.TRANS64 P0, [R9+URZ], R4 ;  /* 0x00000004090085a7 */ /* 0x000e64000800007f */
[----:B-1----:R-:W-:Y:S05]  /*8020*/  @!P0 BRA `(.L_x_180) ;  /* 0xfffffffc00f08947 */ /* 0x002fea000383ffff */
[----:B------:R-:W-:Y:S05]  /*8030*/  BRA `(.L_x_194) ;  /* 0xfffffff800b07947 */ /* 0x000fea000383ffff */
.L_x_181:
[----:B0-----:R0:W1:Y:S02]  /*8040*/  SYNCS.PHASECHK.TRANS64.TRYWAIT P0, [R6+URZ], R5 ;  /* 0x00000005060075a7 */ /* 0x001064000800017f */
[----:B-1----:R-:W-:Y:S05]  /*8050*/  @!P0 NANOSLEEP.SYNCS 0x989680 ;  /* 0x009896800000895d */ /* 0x002fea0003900000 */
[----:B------:R-:W1:Y:S02]  /*8060*/  @!P0 SYNCS.PHASECHK.TRANS64 P0, [R6+URZ], R5 ;  /* 0x00000005060085a7 */ /* 0x000e64000800007f */
[----:B-1----:R-:W-:Y:S05]  /*8070*/  @!P0 BRA `(.L_x_181) ;  /* 0xfffffffc00f08947 */ /* 0x002fea000383ffff */
[----:B------:R-:W-:Y:S05]  /*8080*/  BRA `(.L_x_195) ;  /* 0xfffffff800c07947 */ /* 0x000fea000383ffff */
.L_x_182:
[----:B0-----:R0:W1:Y:S02]  /*8090*/  SYNCS.PHASECHK.TRANS64.TRYWAIT P0, [R9+URZ], R4 ;  /* 0x00000004090075a7 */ /* 0x001064000800017f */
[----:B-1----:R-:W-:Y:S05]  /*80a0*/  @!P0 NANOSLEEP.SYNCS 0x989680 ;  /* 0x009896800000895d */ /* 0x002fea0003900000 */
[----:B------:R-:W1:Y:S02]  /*80b0*/  @!P0 SYNCS.PHASECHK.TRANS64 P0, [R9+URZ], R4 ;  /* 0x00000004090085a7 */ /* 0x000e64000800007f */
[----:B-1----:R-:W-:Y:S05]  /*80c0*/  @!P0 BRA `(.L_x_182) ;  /* 0xfffffffc00f08947 */ /* 0x002fea000383ffff */
[----:B------:R-:W-:Y:S05]  /*80d0*/  BRA `(.L_x_196) ;  /* 0xfffffff800d07947 */ /* 0x000fea000383ffff */
.L_x_183:
[----:B0-----:R0:W1:Y:S02]  /*80e0*/  SYNCS.PHASECHK.TRANS64.TRYWAIT P0, [R6+URZ], R5 ;  /* 0x00000005060075a7 */ /* 0x001064000800017f */
[----:B-1----:R-:W-:Y:S05]  /*80f0*/  @!P0 NANOSLEEP.SYNCS 0x989680 ;  /* 0x009896800000895d */ /* 0x002fea0003900000 */
[----:B------:R-:W1:Y:S02]  /*8100*/  @!P0 SYNCS.PHASECHK.TRANS64 P0, [R6+URZ], R5 ;  /* 0x00000005060085a7 */ /* 0x000e64000800007f */
[----:B-1----:R-:W-:Y:S05]  /*8110*/  @!P0 BRA `(.L_x_183) ;  /* 0xfffffffc00f08947 */ /* 0x002fea000383ffff */
[----:B------:R-:W-:Y:S05]  /*8120*/  BRA `(.L_x_197) ;  /* 0xfffffff800e07947 */ /* 0x000fea000383ffff */
.L_x_184:
[----:B-1----:R1:W2:Y:S02]  /*8130*/  SYNCS.PHASECHK.TRANS64.TRYWAIT P0, [R9+URZ], R4 ;  /* 0x00000004090075a7 */ /* 0x0022a4000800017f */
[----:B--2---:R-:W-:Y:S05]  /*8140*/  @!P0 NANOSLEEP.SYNCS 0x989680 ;  /* 0x009896800000895d */ /* 0x004fea0003900000 */
[----:B------:R-:W2:Y:S02]  /*8150*/  @!P0 SYNCS.PHASECHK.TRANS64 P0, [R9+URZ], R4 ;  /* 0x00000004090085a7 */ /* 0x000ea4000800007f */
[----:B--2---:R-:W-:Y:S05]  /*8160*/  @!P0 BRA `(.L_x_184) ;  /* 0xfffffffc00f08947 */ /* 0x004fea000383ffff */
[----:B------:R-:W-:Y:S05]  /*8170*/  BRA `(.L_x_198) ;  /* 0xfffffff800e87947 */ /* 0x000fea000383ffff */
.L_x_199:
[----:B------:R-:W-:-:S00]  /*8180*/  BRA `(.L_x_199) ;  /* 0xfffffffc00fc7947 */ /* 0x000fc0000383ffff */
[----:B------:R-:W-:-:S00]  /*8190*/  NOP ;  /* 0x0000000000007918 */ /* 0x000fc00000000000 */
        /* <DEDUP_REMOVED lines=14> */
.L_x_200:


//--------------------- .nv.global.init           --------------------------
	.section	.nv.global.init,"aw",@progbits
.nv.global.init:
	.type		$str$22,@object
	.size		$str$22,($str$23 - $str$22)
$str$22:
        /*0000*/ 	.byte	0x6b, 0x5f, 0x74, 0x69, 0x6c, 0x65, 0x5f, 0x63, 0x6f, 0x75, 0x6e, 0x74, 0x20, 0x3e, 0x3d, 0x20
        /*0010*/ 	.byte	0x31, 0x00
	.type		$str$23,@object
	.size		$str$23,(__unnamed_1 - $str$23)
$str$23:
        /*0012*/ 	.byte	0x2f, 0x74, 0x6d, 0x70, 0x2f, 0x63, 0x75, 0x74, 0x6c, 0x61, 0x73, 0x73, 0x5f, 0x73, 0x77, 0x65
        /*0022*/ 	.byte	0x65, 0x70, 0x5f, 0x73, 0x72, 0x63, 0x2f, 0x69, 0x6e, 0x63, 0x6c, 0x75, 0x64, 0x65, 0x2f, 0x63
        /*0032*/ 	.byte	0x75, 0x74, 0x6c, 0x61, 0x73, 0x73, 0x2f, 0x67, 0x65, 0x6d, 0x6d, 0x2f, 0x63, 0x6f, 0x6c, 0x6c
        /*0042*/ 	.byte	0x65, 0x63, 0x74, 0x69, 0x76, 0x65, 0x2f, 0x73, 0x6d, 0x39, 0x30, 0x5f, 0x6d, 0x6d, 0x61, 0x5f
        /*0052*/ 	.byte	0x74, 0x6d, 0x61, 0x5f, 0x67, 0x6d, 0x6d, 0x61, 0x5f, 0x73, 0x73, 0x5f, 0x77, 0x61, 0x72, 0x70
        /*0062*/ 	.byte	0x73, 0x70, 0x65, 0x63, 0x69, 0x61, 0x6c, 0x69, 0x7a, 0x65, 0x64, 0x2e, 0x68, 0x70, 0x70, 0x00
	.type		__unnamed_1,@object
	.size		__unnamed_1,(.L_0 - __unnamed_1)
__unnamed_1:
        /*0072*/ 	.byte	0x76, 0x6f, 0x69, 0x64, 0x20, 0x63, 0x75, 0x74, 0x6c, 0x61, 0x73, 0x73, 0x3a, 0x3a, 0x67, 0x65
        /* <DEDUP_REMOVED lines=175> */
        /*0b72*/ 	.byte	0x74, 0x79, 0x5d, 0x00
.L_0:


//--------------------- .nv.shared._ZN7cutlass13device_kernelINS_4gemm6kernel13GemmUniversalIN4cute5tupleIJiiiiEEENS1_10collective13CollectiveMmaINS1_34MainloopSm90TmaGmmaWarpSpecializedILi7ENS5_IJNS4_1CILi1EEESB_SB_EEENS1_35KernelTmaWarpSpecializedCooperativeEEENS5_IJNSA_ILi128EEESF_SF_EEEfNS5_IJlSB_lEEEfSH_NS4_8TiledMMAINS4_8MMA_AtomIJNS4_4SM904GMMA30MMA_64x128x8_F32TF32TF32_SS_TNILNSL_7ScaleInE1ELSN_1EEEEEENS4_6LayoutINS5_IJNSA_ILi2EEESB_SB_EEENS5_IJSB_NSA_ILi0EEEST_EEEEENS5_IJNS4_10UnderscoreESW_SW_EEEEENS4_13SM90_TMA_LOADENS4_14ComposedLayoutINS4_7SwizzleILi3ELi4ELi3EEENS4_18smem_ptr_flag_bitsILi32EEENSQ_INS5_IJNSA_ILi8EEENSA_ILi32EEEEEENS5_IJS16_SB_EEEEEEEvNS4_8identityESZ_S1A_vS1B_EENS_8epilogue10collective6detail29Sm90TmaWarpSpecializedAdapterINS1E_15DefaultEpilogueIfSH_SH_NS1D_6thread17LinearCombinationIfLi1EffLNS1I_9ScaleType4KindE0ELNS_15FloatRoundStyleE2EfEENS1_15EpilogueDefaultEEEEEvvEEEEvNT_6ParamsE --------------------------
	.section	.nv.shared._ZN7cutlass13device_kernelINS_4gemm6kernel13GemmUniversalIN4cute5tupleIJiiiiEEENS1_10collective13CollectiveMmaINS1_34MainloopSm90TmaGmmaWarpSpecializedILi7ENS5_IJNS4_1CILi1EEESB_SB_EEENS1_35KernelTmaWarpSpecializedCooperativeEEENS5_IJNSA_ILi128EEESF_SF_EEEfNS5_IJlSB_lEEEfSH_NS4_8TiledMMAINS4_8MMA_AtomIJNS4_4SM904GMMA30MMA_64x128x8_F32TF32TF32_SS_TNILNSL_7ScaleInE1ELSN_1EEEEEENS4_6LayoutINS5_IJNSA_ILi2EEESB_SB_EEENS5_IJSB_NSA_ILi0EEEST_EEEEENS5_IJNS4_10UnderscoreESW_SW_EEEEENS4_13SM90_TMA_LOADENS4_14ComposedLayoutINS4_7SwizzleILi3ELi4ELi3EEENS4_18smem_ptr_flag_bitsILi32EEENSQ_INS5_IJNSA_ILi8EEENSA_ILi32EEEEEENS5_IJS16_SB_EEEEEEEvNS4_8identityESZ_S1A_vS1B_EENS_8epilogue10collective6detail29Sm90TmaWarpSpecializedAdapterINS1E_15DefaultEpilogueIfSH_SH_NS1D_6thread17LinearCombinationIfLi1EffLNS1I_9ScaleType4KindE0ELNS_15FloatRoundStyleE2EfEENS1_15EpilogueDefaultEEEEEvvEEEEvNT_6ParamsE,"aw",@nobits
	.sectionflags	@""
	.align	16
	.zero		1024


//--------------------- .nv.shared.reserved.0     --------------------------
	.section	.nv.shared.reserved.0,"aw",@nobits
	.weak		__nv_reservedSMEM_offset_0_alias
	.size		__nv_reservedSMEM_offset_0_alias, 0, 0
	.other		__nv_reservedSMEM_offset_0_alias,@"STO_CUDA_RESERVED_SHARED STV_DEFAULT"
__nv_reservedSMEM_offset_0_alias:
	.zero		0


//--------------------- .nv.global                --------------------------
	.section	.nv.global,"aw",@nobits
.nv.global:
	.type		_ZN40_INTERNAL_883e4af9_4_k_cu_f3930709_241284cute1_E,@object
	.size		_ZN40_INTERNAL_883e4af9_4_k_cu_f3930709_241284cute1_E,(_ZN40_INTERNAL_883e4af9_4_k_cu_f3930709_241284cuda3std3__45__cpo6cbeginE - _ZN40_INTERNAL_883e4af9_4_k_cu_f3930709_241284cute1_E)
_ZN40_INTERNAL_883e4af9_4_k_cu_f3930709_241284cute1_E:
	.zero		1
	.type		_ZN40_INTERNAL_883e4af9_4_k_cu_f3930709_241284cuda3std3__45__cpo6cbeginE,@object
	.size		_ZN40_INTERNAL_883e4af9_4_k_cu_f3930709_241284cuda3std3__45__cpo6cbeginE,(_ZN40_INTERNAL_883e4af9_4_k_cu_f3930709_241284cuda3std3__48in_placeE - _ZN40_INTERNAL_883e4af9_4_k_cu_f3930709_241284cuda3std3__45__cpo6cbeginE)
_ZN40_INTERNAL_883e4af9_4_k_cu_f3930709_241284cuda3std3__45__cpo6cbeginE:
	.zero		1
	.type		_ZN40_INTERNAL_883e4af9_4_k_cu_f3930709_241284cuda3std3__48in_placeE,@object
	.size		_ZN40_INTERNAL_883e4af9_4_k_cu_f3930709_241284cuda3std3__48in_placeE,(_ZN40_INTERNAL_883e4af9_4_k_cu_f3930709_241284cuda3std6ranges3__45__cpo9iter_moveE - _ZN40_INTERNAL_883e4af9_4_k_cu_f3930709_241284cuda3std3__48in_placeE)
_ZN40_INTERNAL_883e4af9_4_k_cu_f3930709_241284cuda3std3__48in_placeE:
	.zero		1
	.type		_ZN40_INTERNAL_883e4af9_4_k_cu_f3930709_241284cuda3std6ranges3__45__cpo9iter_moveE,@object
	.size		_ZN40_INTERNAL_883e4af9_4_k_cu_f3930709_241284cuda3std6ranges3__45__cpo9iter_moveE,(_ZN40_INTERNAL_883e4af9_4_k_cu_f3930709_241284cuda3std3__45__cpo5beginE - _ZN40_INTERNAL_883e4af9_4_k_cu_f3930709_241284cuda3std6ranges3__45__cpo9iter_moveE)
_ZN40_INTERNAL_883e4af9_4_k_cu_f3930709_241284cuda3std6ranges3__45__cpo9iter_moveE:
	.zero		1
	.type		_ZN40_INTERNAL_883e4af9_4_k_cu_f3930709_241284cuda3std3__45__cpo5beginE,@object
	.size		_ZN40_INTERNAL_883e4af9_4_k_cu_f3930709_241284cuda3std3__45__cpo5beginE,(_ZN40_INTERNAL_883e4af9_4_k_cu_f3930709_241284cuda3std3__442_GLOBAL__N__883e4af9_4_k_cu_f3930709_241286ignoreE - _ZN40_INTERNAL_883e4af9_4_k_cu_f3930709_241284cuda3std3__45__cpo5beginE)
_ZN40_INTERNAL_883e4af9_4_k_cu_f3930709_241284cuda3std3__45__cpo5beginE:
	.zero		1
	.type		_ZN40_INTERNAL_883e4af9_4_k_cu_f3930709_241284cuda3std3__442_GLOBAL__N__883e4af9_4_k_cu_f3930709_241286ignoreE,@object
	.size		_ZN40_INTERNAL_883e4af9_4_k_cu_f3930709_241284cuda3std3__442_GLOBAL__N__883e4af9_4_k_cu_f3930709_241286ignoreE,(_ZN40_INTERNAL_883e4af9_4_k_cu_f3930709_241284cute7productE - _ZN40_INTERNAL_883e4af9_4_k_cu_f3930709_241284cuda3std3__442_GLOBAL__N__883e4af9_4_k_cu_f3930709_241286ignoreE)
_ZN40_INTERNAL_883e4af9_4_k_cu_f3930709_241284cuda3std3__442_GLOBAL__N__883e4af9_4_k_cu_f3930709_241286ignoreE:
	.zero		1
	.type		_ZN40_INTERNAL_883e4af9_4_k_cu_f3930709_241284cute7productE,@object
	.size		_ZN40_INTERNAL_883e4af9_4_k_cu_f3930709_241284cute7productE,(_ZN40_INTERNAL_883e4af9_4_k_cu_f3930709_241284cuda3std3__45__cpo3endE - _ZN40_INTERNAL_883e4af9_4_k_cu_f3930709_241284cute7productE)
_ZN40_INTERNAL_883e4af9_4_k_cu_f3930709_241284cute7productE:
	.zero		1
	.type		_ZN40_INTERNAL_883e4af9_4_k_cu_f3930709_241284cuda3std3__45__cpo3endE,@object
	.size		_ZN40_INTERNAL_883e4af9_4_k_cu_f3930709_241284cuda3std3__45__cpo3endE,(_ZN40_INTERNAL_883e4af9_4_k_cu_f3930709_241284cuda3std3__419piecewise_constructE - _ZN40_INTERNAL_883e4af9_4_k_cu_f3930709_241284cuda3std3__45__cpo3endE)
_ZN40_INTERNAL_883e4af9_4_k_cu_f3930709_241284cuda3std3__45__cpo3endE:
	.zero		1
	.type		_ZN40_INTERNAL_883e4af9_4_k_cu_f3930709_241284cuda3std3__419piecewise_constructE,@object
	.size		_ZN40_INTERNAL_883e4af9_4_k_cu_f3930709_241284cuda3std3__419piecewise_constructE,(_ZN40_INTERNAL_883e4af9_4_k_cu_f3930709_241284cuda3std3__45__cpo4cendE - _ZN40_INTERNAL_883e4af9_4_k_cu_f3930709_241284cuda3std3__419piecewise_constructE)
_ZN40_INTERNAL_883e4af9_4_k_cu_f3930709_241284cuda3std3__419piecewise_constructE:
	.zero		1
	.type		_ZN40_INTERNAL_883e4af9_4_k_cu_f3930709_241284cuda3std3__45__cpo4cendE,@object
	.size		_ZN40_INTERNAL_883e4af9_4_k_cu_f3930709_241284cuda3std3__45__cpo4cendE,(_ZN40_INTERNAL_883e4af9_4_k_cu_f3930709_241284cuda3std6ranges3__45__cpo4swapE - _ZN40_INTERNAL_883e4af9_4_k_cu_f3930709_241284cuda3std3__45__cpo4cendE)
_ZN40_INTERNAL_883e4af9_4_k_cu_f3930709_241284cuda3std3__45__cpo4cendE:
	.zero		1
	.type		_ZN40_INTERNAL_883e4af9_4_k_cu_f3930709_241284cuda3std6ranges3__45__cpo4swapE,@object
	.size		_ZN40_INTERNAL_883e4af9_4_k_cu_f3930709_241284cuda3std6ranges3__45__cpo4swapE,(.L_8 - _ZN40_INTERNAL_883e4af9_4_k_cu_f3930709_241284cuda3std6ranges3__45__cpo4swapE)
_ZN40_INTERNAL_883e4af9_4_k_cu_f3930709_241284cuda3std6ranges3__45__cpo4swapE:
	.zero		1
.L_8:


//--------------------- .nv.constant0._ZN7cutlass13device_kernelINS_4gemm6kernel13GemmUniversalIN4cute5tupleIJiiiiEEENS1_10collective13CollectiveMmaINS1_34MainloopSm90TmaGmmaWarpSpecializedILi7ENS5_IJNS4_1CILi1EEESB_SB_EEENS1_35KernelTmaWarpSpecializedCooperativeEEENS5_IJNSA_ILi128EEESF_SF_EEEfNS5_IJlSB_lEEEfSH_NS4_8TiledMMAINS4_8MMA_AtomIJNS4_4SM904GMMA30MMA_64x128x8_F32TF32TF32_SS_TNILNSL_7ScaleInE1ELSN_1EEEEEENS4_6LayoutINS5_IJNSA_ILi2EEESB_SB_EEENS5_IJSB_NSA_ILi0EEEST_EEEEENS5_IJNS4_10UnderscoreESW_SW_EEEEENS4_13SM90_TMA_LOADENS4_14ComposedLayoutINS4_7SwizzleILi3ELi4ELi3EEENS4_18smem_ptr_flag_bitsILi32EEENSQ_INS5_IJNSA_ILi8EEENSA_ILi32EEEEEENS5_IJS16_SB_EEEEEEEvNS4_8identityESZ_S1A_vS1B_EENS_8epilogue10collective6detail29Sm90TmaWarpSpecializedAdapterINS1E_15DefaultEpilogueIfSH_SH_NS1D_6thread17LinearCombinationIfLi1EffLNS1I_9ScaleType4KindE0ELNS_15FloatRoundStyleE2EfEENS1_15EpilogueDefaultEEEEEvvEEEEvNT_6ParamsE --------------------------
	.section	.nv.constant0._ZN7cutlass13device_kernelINS_4gemm6kernel13GemmUniversalIN4cute5tupleIJiiiiEEENS1_10collective13CollectiveMmaINS1_34MainloopSm90TmaGmmaWarpSpecializedILi7ENS5_IJNS4_1CILi1EEESB_SB_EEENS1_35KernelTmaWarpSpecializedCooperativeEEENS5_IJNSA_ILi128EEESF_SF_EEEfNS5_IJlSB_lEEEfSH_NS4_8TiledMMAINS4_8MMA_AtomIJNS4_4SM904GMMA30MMA_64x128x8_F32TF32TF32_SS_TNILNSL_7ScaleInE1ELSN_1EEEEEENS4_6LayoutINS5_IJNSA_ILi2EEESB_SB_EEENS5_IJSB_NSA_ILi0EEEST_EEEEENS5_IJNS4_10UnderscoreESW_SW_EEEEENS4_13SM90_TMA_LOADENS4_14ComposedLayoutINS4_7SwizzleILi3ELi4ELi3EEENS4_18smem_ptr_flag_bitsILi32EEENSQ_INS5_IJNSA_ILi8EEENSA_ILi32EEEEEENS5_IJS16_SB_EEEEEEEvNS4_8identityESZ_S1A_vS1B_EENS_8epilogue10collective6detail29Sm90TmaWarpSpecializedAdapterINS1E_15DefaultEpilogueIfSH_SH_NS1D_6thread17LinearCombinationIfLi1EffLNS1I_9ScaleType4KindE0ELNS_15FloatRoundStyleE2EfEENS1_15EpilogueDefaultEEEEEvvEEEEvNT_6ParamsE,"a",@progbits
	.sectionflags	@""
	.align	4
.nv.constant0._ZN7cutlass13device_kernelINS_4gemm6kernel13GemmUniversalIN4cute5tupleIJiiiiEEENS1_10collective13CollectiveMmaINS1_34MainloopSm90TmaGmmaWarpSpecializedILi7ENS5_IJNS4_1CILi1EEESB_SB_EEENS1_35KernelTmaWarpSpecializedCooperativeEEENS5_IJNSA_ILi128EEESF_SF_EEEfNS5_IJlSB_lEEEfSH_NS4_8TiledMMAINS4_8MMA_AtomIJNS4_4SM904GMMA30MMA_64x128x8_F32TF32TF32_SS_TNILNSL_7ScaleInE1ELSN_1EEEEEENS4_6LayoutINS5_IJNSA_ILi2EEESB_SB_EEENS5_IJSB_NSA_ILi0EEEST_EEEEENS5_IJNS4_10UnderscoreESW_SW_EEEEENS4_13SM90_TMA_LOADENS4_14ComposedLayoutINS4_7SwizzleILi3ELi4ELi3EEENS4_18smem_ptr_flag_bitsILi32EEENSQ_INS5_IJNSA_ILi8EEENSA_ILi32EEEEEENS5_IJS16_SB_EEEEEEEvNS4_8identityESZ_S1A_vS1B_EENS_8epilogue10collective6detail29Sm90TmaWarpSpecializedAdapterINS1E_15DefaultEpilogueIfSH_SH_NS1D_6thread17LinearCombinationIfLi1EffLNS1I_9ScaleType4KindE0ELNS_15FloatRoundStyleE2EfEENS1_15EpilogueDefaultEEEEEvvEEEEvNT_6ParamsE:
	.zero		1664


//--------------------- SYMBOLS --------------------------

	.type		.nv.reservedSmem.offset0,@object
	.size		.nv.reservedSmem.offset0,0x4
	.type		__assertfail,@function
